//
// Generated by NVIDIA NVVM Compiler
//
// Compiler Build ID: CL-36424714
// Cuda compilation tools, release 13.0, V13.0.88
// Based on NVVM 20.0.0
//

.version 9.0
.target sm_100
.address_size 64

	// .globl	_Z13mel_gram_fp64PKdPdiiS0_i

.visible .entry _Z13mel_gram_fp64PKdPdiiS0_i(
	.param .u64 .ptr .align 1 _Z13mel_gram_fp64PKdPdiiS0_i_param_0,
	.param .u64 .ptr .align 1 _Z13mel_gram_fp64PKdPdiiS0_i_param_1,
	.param .u32 _Z13mel_gram_fp64PKdPdiiS0_i_param_2,
	.param .u32 _Z13mel_gram_fp64PKdPdiiS0_i_param_3,
	.param .u64 .ptr .align 1 _Z13mel_gram_fp64PKdPdiiS0_i_param_4,
	.param .u32 _Z13mel_gram_fp64PKdPdiiS0_i_param_5
)
{
	.reg .pred 	%p<14>;
	.reg .b16 	%rs<117>;
	.reg .b32 	%r<57>;
	.reg .b32 	%f<136>;
	.reg .b64 	%rd<27>;
	.reg .b64 	%fd<60>;

	ld.param.u64 	%rd6, [_Z13mel_gram_fp64PKdPdiiS0_i_param_0];
	ld.param.u64 	%rd5, [_Z13mel_gram_fp64PKdPdiiS0_i_param_1];
	ld.param.u32 	%r31, [_Z13mel_gram_fp64PKdPdiiS0_i_param_2];
	ld.param.u32 	%r29, [_Z13mel_gram_fp64PKdPdiiS0_i_param_3];
	ld.param.u64 	%rd7, [_Z13mel_gram_fp64PKdPdiiS0_i_param_4];
	ld.param.u32 	%r30, [_Z13mel_gram_fp64PKdPdiiS0_i_param_5];
	cvta.to.global.u64 	%rd1, %rd7;
	cvta.to.global.u64 	%rd2, %rd6;
	mov.u32 	%r32, %ctaid.x;
	mov.u32 	%r33, %ntid.x;
	mov.u32 	%r34, %tid.x;
	mad.lo.s32 	%r1, %r32, %r33, %r34;
	mul.lo.s32 	%r35, %r29, %r31;
	setp.ge.s32 	%p1, %r1, %r35;
	@%p1 bra 	$L__BB0_16;
	setp.lt.s32 	%p2, %r30, 1;
	mov.f32 	%f135, 0f3F800000;
	@%p2 bra 	$L__BB0_15;
	div.s32 	%r37, %r1, %r29;
	mul.lo.s32 	%r38, %r37, %r29;
	sub.s32 	%r39, %r1, %r38;
	mul.lo.s32 	%r2, %r39, %r30;
	mul.lo.s32 	%r3, %r37, %r30;
	and.b32  	%r4, %r30, 15;
	setp.lt.u32 	%p3, %r30, 16;
	mov.f32 	%f134, 0f00000000;
	mov.b32 	%r52, 0;
	@%p3 bra 	$L__BB0_5;
	and.b32  	%r52, %r30, 2147483632;
	neg.s32 	%r50, %r52;
	add.s64 	%rd3, %rd2, 64;
	add.s64 	%rd4, %rd1, 64;
	mov.f32 	%f134, 0f00000000;
	mov.u32 	%r48, %r3;
	mov.u32 	%r49, %r2;
$L__BB0_4:
	.pragma "nounroll";
	mul.wide.s32 	%rd8, %r49, 8;
	add.s64 	%rd9, %rd3, %rd8;
	mul.wide.s32 	%rd10, %r48, 8;
	add.s64 	%rd11, %rd4, %rd10;
	ld.global.f64 	%fd1, [%rd9+-64];
	// begin inline asm
	{  cvt.rn.f16.f64 %rs1, %fd1;}

	// end inline asm
	// begin inline asm
	{  cvt.f32.f16 %f20, %rs1;}

	// end inline asm
	ld.global.f64 	%fd2, [%rd11+-64];
	// begin inline asm
	{  cvt.rn.f16.f64 %rs3, %fd2;}

	// end inline asm
	// begin inline asm
	{  cvt.f32.f16 %f21, %rs3;}

	// end inline asm
	fma.rn.f32 	%f52, %f20, %f21, %f134;
	ld.global.f64 	%fd3, [%rd9+-56];
	// begin inline asm
	{  cvt.rn.f16.f64 %rs5, %fd3;}

	// end inline asm
	// begin inline asm
	{  cvt.f32.f16 %f22, %rs5;}

	// end inline asm
	ld.global.f64 	%fd4, [%rd11+-56];
	// begin inline asm
	{  cvt.rn.f16.f64 %rs7, %fd4;}

	// end inline asm
	// begin inline asm
	{  cvt.f32.f16 %f23, %rs7;}

	// end inline asm
	fma.rn.f32 	%f53, %f22, %f23, %f52;
	ld.global.f64 	%fd5, [%rd9+-48];
	// begin inline asm
	{  cvt.rn.f16.f64 %rs9, %fd5;}

	// end inline asm
	// begin inline asm
	{  cvt.f32.f16 %f24, %rs9;}

	// end inline asm
	ld.global.f64 	%fd6, [%rd11+-48];
	// begin inline asm
	{  cvt.rn.f16.f64 %rs11, %fd6;}

	// end inline asm
	// begin inline asm
	{  cvt.f32.f16 %f25, %rs11;}

	// end inline asm
	fma.rn.f32 	%f54, %f24, %f25, %f53;
	ld.global.f64 	%fd7, [%rd9+-40];
	// begin inline asm
	{  cvt.rn.f16.f64 %rs13, %fd7;}

	// end inline asm
	// begin inline asm
	{  cvt.f32.f16 %f26, %rs13;}

	// end inline asm
	ld.global.f64 	%fd8, [%rd11+-40];
	// begin inline asm
	{  cvt.rn.f16.f64 %rs15, %fd8;}

	// end inline asm
	// begin inline asm
	{  cvt.f32.f16 %f27, %rs15;}

	// end inline asm
	fma.rn.f32 	%f55, %f26, %f27, %f54;
	ld.global.f64 	%fd9, [%rd9+-32];
	// begin inline asm
	{  cvt.rn.f16.f64 %rs17, %fd9;}

	// end inline asm
	// begin inline asm
	{  cvt.f32.f16 %f28, %rs17;}

	// end inline asm
	ld.global.f64 	%fd10, [%rd11+-32];
	// begin inline asm
	{  cvt.rn.f16.f64 %rs19, %fd10;}

	// end inline asm
	// begin inline asm
	{  cvt.f32.f16 %f29, %rs19;}

	// end inline asm
	fma.rn.f32 	%f56, %f28, %f29, %f55;
	ld.global.f64 	%fd11, [%rd9+-24];
	// begin inline asm
	{  cvt.rn.f16.f64 %rs21, %fd11;}

	// end inline asm
	// begin inline asm
	{  cvt.f32.f16 %f30, %rs21;}

	// end inline asm
	ld.global.f64 	%fd12, [%rd11+-24];
	// begin inline asm
	{  cvt.rn.f16.f64 %rs23, %fd12;}

	// end inline asm
	// begin inline asm
	{  cvt.f32.f16 %f31, %rs23;}

	// end inline asm
	fma.rn.f32 	%f57, %f30, %f31, %f56;
	ld.global.f64 	%fd13, [%rd9+-16];
	// begin inline asm
	{  cvt.rn.f16.f64 %rs25, %fd13;}

	// end inline asm
	// begin inline asm
	{  cvt.f32.f16 %f32, %rs25;}

	// end inline asm
	ld.global.f64 	%fd14, [%rd11+-16];
	// begin inline asm
	{  cvt.rn.f16.f64 %rs27, %fd14;}

	// end inline asm
	// begin inline asm
	{  cvt.f32.f16 %f33, %rs27;}

	// end inline asm
	fma.rn.f32 	%f58, %f32, %f33, %f57;
	ld.global.f64 	%fd15, [%rd9+-8];
	// begin inline asm
	{  cvt.rn.f16.f64 %rs29, %fd15;}

	// end inline asm
	// begin inline asm
	{  cvt.f32.f16 %f34, %rs29;}

	// end inline asm
	ld.global.f64 	%fd16, [%rd11+-8];
	// begin inline asm
	{  cvt.rn.f16.f64 %rs31, %fd16;}

	// end inline asm
	// begin inline asm
	{  cvt.f32.f16 %f35, %rs31;}

	// end inline asm
	fma.rn.f32 	%f59, %f34, %f35, %f58;
	ld.global.f64 	%fd17, [%rd9];
	// begin inline asm
	{  cvt.rn.f16.f64 %rs33, %fd17;}

	// end inline asm
	// begin inline asm
	{  cvt.f32.f16 %f36, %rs33;}

	// end inline asm
	ld.global.f64 	%fd18, [%rd11];
	// begin inline asm
	{  cvt.rn.f16.f64 %rs35, %fd18;}

	// end inline asm
	// begin inline asm
	{  cvt.f32.f16 %f37, %rs35;}

	// end inline asm
	fma.rn.f32 	%f60, %f36, %f37, %f59;
	ld.global.f64 	%fd19, [%rd9+8];
	// begin inline asm
	{  cvt.rn.f16.f64 %rs37, %fd19;}

	// end inline asm
	// begin inline asm
	{  cvt.f32.f16 %f38, %rs37;}

	// end inline asm
	ld.global.f64 	%fd20, [%rd11+8];
	// begin inline asm
	{  cvt.rn.f16.f64 %rs39, %fd20;}

	// end inline asm
	// begin inline asm
	{  cvt.f32.f16 %f39, %rs39;}

	// end inline asm
	fma.rn.f32 	%f61, %f38, %f39, %f60;
	ld.global.f64 	%fd21, [%rd9+16];
	// begin inline asm
	{  cvt.rn.f16.f64 %rs41, %fd21;}

	// end inline asm
	// begin inline asm
	{  cvt.f32.f16 %f40, %rs41;}

	// end inline asm
	ld.global.f64 	%fd22, [%rd11+16];
	// begin inline asm
	{  cvt.rn.f16.f64 %rs43, %fd22;}

	// end inline asm
	// begin inline asm
	{  cvt.f32.f16 %f41, %rs43;}

	// end inline asm
	fma.rn.f32 	%f62, %f40, %f41, %f61;
	ld.global.f64 	%fd23, [%rd9+24];
	// begin inline asm
	{  cvt.rn.f16.f64 %rs45, %fd23;}

	// end inline asm
	// begin inline asm
	{  cvt.f32.f16 %f42, %rs45;}

	// end inline asm
	ld.global.f64 	%fd24, [%rd11+24];
	// begin inline asm
	{  cvt.rn.f16.f64 %rs47, %fd24;}

	// end inline asm
	// begin inline asm
	{  cvt.f32.f16 %f43, %rs47;}

	// end inline asm
	fma.rn.f32 	%f63, %f42, %f43, %f62;
	ld.global.f64 	%fd25, [%rd9+32];
	// begin inline asm
	{  cvt.rn.f16.f64 %rs49, %fd25;}

	// end inline asm
	// begin inline asm
	{  cvt.f32.f16 %f44, %rs49;}

	// end inline asm
	ld.global.f64 	%fd26, [%rd11+32];
	// begin inline asm
	{  cvt.rn.f16.f64 %rs51, %fd26;}

	// end inline asm
	// begin inline asm
	{  cvt.f32.f16 %f45, %rs51;}

	// end inline asm
	fma.rn.f32 	%f64, %f44, %f45, %f63;
	ld.global.f64 	%fd27, [%rd9+40];
	// begin inline asm
	{  cvt.rn.f16.f64 %rs53, %fd27;}

	// end inline asm
	// begin inline asm
	{  cvt.f32.f16 %f46, %rs53;}

	// end inline asm
	ld.global.f64 	%fd28, [%rd11+40];
	// begin inline asm
	{  cvt.rn.f16.f64 %rs55, %fd28;}

	// end inline asm
	// begin inline asm
	{  cvt.f32.f16 %f47, %rs55;}

	// end inline asm
	fma.rn.f32 	%f65, %f46, %f47, %f64;
	ld.global.f64 	%fd29, [%rd9+48];
	// begin inline asm
	{  cvt.rn.f16.f64 %rs57, %fd29;}

	// end inline asm
	// begin inline asm
	{  cvt.f32.f16 %f48, %rs57;}

	// end inline asm
	ld.global.f64 	%fd30, [%rd11+48];
	// begin inline asm
	{  cvt.rn.f16.f64 %rs59, %fd30;}

	// end inline asm
	// begin inline asm
	{  cvt.f32.f16 %f49, %rs59;}

	// end inline asm
	fma.rn.f32 	%f66, %f48, %f49, %f65;
	ld.global.f64 	%fd31, [%rd9+56];
	// begin inline asm
	{  cvt.rn.f16.f64 %rs61, %fd31;}

	// end inline asm
	// begin inline asm
	{  cvt.f32.f16 %f50, %rs61;}

	// end inline asm
	ld.global.f64 	%fd32, [%rd11+56];
	// begin inline asm
	{  cvt.rn.f16.f64 %rs63, %fd32;}

	// end inline asm
	// begin inline asm
	{  cvt.f32.f16 %f51, %rs63;}

	// end inline asm
	fma.rn.f32 	%f134, %f50, %f51, %f66;
	add.s32 	%r50, %r50, 16;
	add.s32 	%r49, %r49, 16;
	add.s32 	%r48, %r48, 16;
	setp.ne.s32 	%p4, %r50, 0;
	@%p4 bra 	$L__BB0_4;
$L__BB0_5:
	setp.eq.s32 	%p5, %r4, 0;
	@%p5 bra 	$L__BB0_14;
	and.b32  	%r14, %r30, 7;
	setp.lt.u32 	%p6, %r4, 8;
	@%p6 bra 	$L__BB0_8;
	add.s32 	%r40, %r52, %r2;
	mul.wide.s32 	%rd12, %r40, 8;
	add.s64 	%rd13, %rd2, %rd12;
	ld.global.f64 	%fd33, [%rd13];
	// begin inline asm
	{  cvt.rn.f16.f64 %rs65, %fd33;}

	// end inline asm
	// begin inline asm
	{  cvt.f32.f16 %f68, %rs65;}

	// end inline asm
	add.s32 	%r41, %r52, %r3;
	mul.wide.s32 	%rd14, %r41, 8;
	add.s64 	%rd15, %rd1, %rd14;
	ld.global.f64 	%fd34, [%rd15];
	// begin inline asm
	{  cvt.rn.f16.f64 %rs67, %fd34;}

	// end inline asm
	// begin inline asm
	{  cvt.f32.f16 %f69, %rs67;}

	// end inline asm
	fma.rn.f32 	%f84, %f68, %f69, %f134;
	ld.global.f64 	%fd35, [%rd13+8];
	// begin inline asm
	{  cvt.rn.f16.f64 %rs69, %fd35;}

	// end inline asm
	// begin inline asm
	{  cvt.f32.f16 %f70, %rs69;}

	// end inline asm
	ld.global.f64 	%fd36, [%rd15+8];
	// begin inline asm
	{  cvt.rn.f16.f64 %rs71, %fd36;}

	// end inline asm
	// begin inline asm
	{  cvt.f32.f16 %f71, %rs71;}

	// end inline asm
	fma.rn.f32 	%f85, %f70, %f71, %f84;
	ld.global.f64 	%fd37, [%rd13+16];
	// begin inline asm
	{  cvt.rn.f16.f64 %rs73, %fd37;}

	// end inline asm
	// begin inline asm
	{  cvt.f32.f16 %f72, %rs73;}

	// end inline asm
	ld.global.f64 	%fd38, [%rd15+16];
	// begin inline asm
	{  cvt.rn.f16.f64 %rs75, %fd38;}

	// end inline asm
	// begin inline asm
	{  cvt.f32.f16 %f73, %rs75;}

	// end inline asm
	fma.rn.f32 	%f86, %f72, %f73, %f85;
	ld.global.f64 	%fd39, [%rd13+24];
	// begin inline asm
	{  cvt.rn.f16.f64 %rs77, %fd39;}

	// end inline asm
	// begin inline asm
	{  cvt.f32.f16 %f74, %rs77;}

	// end inline asm
	ld.global.f64 	%fd40, [%rd15+24];
	// begin inline asm
	{  cvt.rn.f16.f64 %rs79, %fd40;}

	// end inline asm
	// begin inline asm
	{  cvt.f32.f16 %f75, %rs79;}

	// end inline asm
	fma.rn.f32 	%f87, %f74, %f75, %f86;
	ld.global.f64 	%fd41, [%rd13+32];
	// begin inline asm
	{  cvt.rn.f16.f64 %rs81, %fd41;}

	// end inline asm
	// begin inline asm
	{  cvt.f32.f16 %f76, %rs81;}

	// end inline asm
	ld.global.f64 	%fd42, [%rd15+32];
	// begin inline asm
	{  cvt.rn.f16.f64 %rs83, %fd42;}

	// end inline asm
	// begin inline asm
	{  cvt.f32.f16 %f77, %rs83;}

	// end inline asm
	fma.rn.f32 	%f88, %f76, %f77, %f87;
	ld.global.f64 	%fd43, [%rd13+40];
	// begin inline asm
	{  cvt.rn.f16.f64 %rs85, %fd43;}

	// end inline asm
	// begin inline asm
	{  cvt.f32.f16 %f78, %rs85;}

	// end inline asm
	ld.global.f64 	%fd44, [%rd15+40];
	// begin inline asm
	{  cvt.rn.f16.f64 %rs87, %fd44;}

	// end inline asm
	// begin inline asm
	{  cvt.f32.f16 %f79, %rs87;}

	// end inline asm
	fma.rn.f32 	%f89, %f78, %f79, %f88;
	ld.global.f64 	%fd45, [%rd13+48];
	// begin inline asm
	{  cvt.rn.f16.f64 %rs89, %fd45;}

	// end inline asm
	// begin inline asm
	{  cvt.f32.f16 %f80, %rs89;}

	// end inline asm
	ld.global.f64 	%fd46, [%rd15+48];
	// begin inline asm
	{  cvt.rn.f16.f64 %rs91, %fd46;}

	// end inline asm
	// begin inline asm
	{  cvt.f32.f16 %f81, %rs91;}

	// end inline asm
	fma.rn.f32 	%f90, %f80, %f81, %f89;
	ld.global.f64 	%fd47, [%rd13+56];
	// begin inline asm
	{  cvt.rn.f16.f64 %rs93, %fd47;}

	// end inline asm
	// begin inline asm
	{  cvt.f32.f16 %f82, %rs93;}

	// end inline asm
	ld.global.f64 	%fd48, [%rd15+56];
	// begin inline asm
	{  cvt.rn.f16.f64 %rs95, %fd48;}

	// end inline asm
	// begin inline asm
	{  cvt.f32.f16 %f83, %rs95;}

	// end inline asm
	fma.rn.f32 	%f134, %f82, %f83, %f90;
	add.s32 	%r52, %r52, 8;
$L__BB0_8:
	setp.eq.s32 	%p7, %r14, 0;
	@%p7 bra 	$L__BB0_14;
	and.b32  	%r17, %r30, 3;
	setp.lt.u32 	%p8, %r14, 4;
	@%p8 bra 	$L__BB0_11;
	add.s32 	%r42, %r52, %r2;
	mul.wide.s32 	%rd16, %r42, 8;
	add.s64 	%rd17, %rd2, %rd16;
	ld.global.f64 	%fd49, [%rd17];
	// begin inline asm
	{  cvt.rn.f16.f64 %rs97, %fd49;}

	// end inline asm
	// begin inline asm
	{  cvt.f32.f16 %f92, %rs97;}

	// end inline asm
	add.s32 	%r43, %r52, %r3;
	mul.wide.s32 	%rd18, %r43, 8;
	add.s64 	%rd19, %rd1, %rd18;
	ld.global.f64 	%fd50, [%rd19];
	// begin inline asm
	{  cvt.rn.f16.f64 %rs99, %fd50;}

	// end inline asm
	// begin inline asm
	{  cvt.f32.f16 %f93, %rs99;}

	// end inline asm
	fma.rn.f32 	%f100, %f92, %f93, %f134;
	ld.global.f64 	%fd51, [%rd17+8];
	// begin inline asm
	{  cvt.rn.f16.f64 %rs101, %fd51;}

	// end inline asm
	// begin inline asm
	{  cvt.f32.f16 %f94, %rs101;}

	// end inline asm
	ld.global.f64 	%fd52, [%rd19+8];
	// begin inline asm
	{  cvt.rn.f16.f64 %rs103, %fd52;}

	// end inline asm
	// begin inline asm
	{  cvt.f32.f16 %f95, %rs103;}

	// end inline asm
	fma.rn.f32 	%f101, %f94, %f95, %f100;
	ld.global.f64 	%fd53, [%rd17+16];
	// begin inline asm
	{  cvt.rn.f16.f64 %rs105, %fd53;}

	// end inline asm
	// begin inline asm
	{  cvt.f32.f16 %f96, %rs105;}

	// end inline asm
	ld.global.f64 	%fd54, [%rd19+16];
	// begin inline asm
	{  cvt.rn.f16.f64 %rs107, %fd54;}

	// end inline asm
	// begin inline asm
	{  cvt.f32.f16 %f97, %rs107;}

	// end inline asm
	fma.rn.f32 	%f102, %f96, %f97, %f101;
	ld.global.f64 	%fd55, [%rd17+24];
	// begin inline asm
	{  cvt.rn.f16.f64 %rs109, %fd55;}

	// end inline asm
	// begin inline asm
	{  cvt.f32.f16 %f98, %rs109;}

	// end inline asm
	ld.global.f64 	%fd56, [%rd19+24];
	// begin inline asm
	{  cvt.rn.f16.f64 %rs111, %fd56;}

	// end inline asm
	// begin inline asm
	{  cvt.f32.f16 %f99, %rs111;}

	// end inline asm
	fma.rn.f32 	%f134, %f98, %f99, %f102;
	add.s32 	%r52, %r52, 4;
$L__BB0_11:
	setp.eq.s32 	%p9, %r17, 0;
	@%p9 bra 	$L__BB0_14;
	add.s32 	%r56, %r52, %r3;
	add.s32 	%r55, %r52, %r2;
	neg.s32 	%r54, %r17;
$L__BB0_13:
	.pragma "nounroll";
	mul.wide.s32 	%rd20, %r56, 8;
	add.s64 	%rd21, %rd1, %rd20;
	mul.wide.s32 	%rd22, %r55, 8;
	add.s64 	%rd23, %rd2, %rd22;
	ld.global.f64 	%fd57, [%rd23];
	// begin inline asm
	{  cvt.rn.f16.f64 %rs113, %fd57;}

	// end inline asm
	// begin inline asm
	{  cvt.f32.f16 %f103, %rs113;}

	// end inline asm
	ld.global.f64 	%fd58, [%rd21];
	// begin inline asm
	{  cvt.rn.f16.f64 %rs115, %fd58;}

	// end inline asm
	// begin inline asm
	{  cvt.f32.f16 %f104, %rs115;}

	// end inline asm
	fma.rn.f32 	%f134, %f103, %f104, %f134;
	add.s32 	%r56, %r56, 1;
	add.s32 	%r55, %r55, 1;
	add.s32 	%r54, %r54, 1;
	setp.ne.s32 	%p10, %r54, 0;
	@%p10 bra 	$L__BB0_13;
$L__BB0_14:
	add.f32 	%f135, %f134, 0f3F800000;
$L__BB0_15:
	setp.lt.f32 	%p11, %f135, 0f00800000;
	mul.f32 	%f105, %f135, 0f4B000000;
	selp.f32 	%f106, %f105, %f135, %p11;
	selp.f32 	%f107, 0fC1B80000, 0f00000000, %p11;
	mov.b32 	%r44, %f106;
	add.s32 	%r45, %r44, -1059760811;
	and.b32  	%r46, %r45, -8388608;
	sub.s32 	%r47, %r44, %r46;
	mov.b32 	%f108, %r47;
	cvt.rn.f32.s32 	%f109, %r46;
	fma.rn.f32 	%f110, %f109, 0f34000000, %f107;
	add.f32 	%f111, %f108, 0fBF800000;
	fma.rn.f32 	%f112, %f111, 0fBE055027, 0f3E1039F6;
	fma.rn.f32 	%f113, %f112, %f111, 0fBDF8CDCC;
	fma.rn.f32 	%f114, %f113, %f111, 0f3E0F2955;
	fma.rn.f32 	%f115, %f114, %f111, 0fBE2AD8B9;
	fma.rn.f32 	%f116, %f115, %f111, 0f3E4CED0B;
	fma.rn.f32 	%f117, %f116, %f111, 0fBE7FFF22;
	fma.rn.f32 	%f118, %f117, %f111, 0f3EAAAA78;
	fma.rn.f32 	%f119, %f118, %f111, 0fBF000000;
	mul.f32 	%f120, %f111, %f119;
	fma.rn.f32 	%f121, %f120, %f111, %f111;
	fma.rn.f32 	%f122, %f110, 0f3F317218, %f121;
	setp.gt.u32 	%p12, %r44, 2139095039;
	fma.rn.f32 	%f123, %f106, 0f7F800000, 0f7F800000;
	selp.f32 	%f124, %f123, %f122, %p12;
	setp.eq.f32 	%p13, %f106, 0f00000000;
	selp.f32 	%f125, 0fFF800000, %f124, %p13;
	cvt.f64.f32 	%fd59, %f125;
	cvta.to.global.u64 	%rd24, %rd5;
	mul.wide.s32 	%rd25, %r1, 8;
	add.s64 	%rd26, %rd24, %rd25;
	st.global.f64 	[%rd26], %fd59;
$L__BB0_16:
	ret;

}
	// .globl	_Z13mel_gram_fp32PKfPfiiS0_i
.visible .entry _Z13mel_gram_fp32PKfPfiiS0_i(
	.param .u64 .ptr .align 1 _Z13mel_gram_fp32PKfPfiiS0_i_param_0,
	.param .u64 .ptr .align 1 _Z13mel_gram_fp32PKfPfiiS0_i_param_1,
	.param .u32 _Z13mel_gram_fp32PKfPfiiS0_i_param_2,
	.param .u32 _Z13mel_gram_fp32PKfPfiiS0_i_param_3,
	.param .u64 .ptr .align 1 _Z13mel_gram_fp32PKfPfiiS0_i_param_4,
	.param .u32 _Z13mel_gram_fp32PKfPfiiS0_i_param_5
)
{
	.reg .pred 	%p<14>;
	.reg .b16 	%rs<117>;
	.reg .b32 	%r<57>;
	.reg .b32 	%f<194>;
	.reg .b64 	%rd<27>;

	ld.param.u64 	%rd6, [_Z13mel_gram_fp32PKfPfiiS0_i_param_0];
	ld.param.u64 	%rd5, [_Z13mel_gram_fp32PKfPfiiS0_i_param_1];
	ld.param.u32 	%r31, [_Z13mel_gram_fp32PKfPfiiS0_i_param_2];
	ld.param.u32 	%r29, [_Z13mel_gram_fp32PKfPfiiS0_i_param_3];
	ld.param.u64 	%rd7, [_Z13mel_gram_fp32PKfPfiiS0_i_param_4];
	ld.param.u32 	%r30, [_Z13mel_gram_fp32PKfPfiiS0_i_param_5];
	cvta.to.global.u64 	%rd1, %rd7;
	cvta.to.global.u64 	%rd2, %rd6;
	mov.u32 	%r32, %ctaid.x;
	mov.u32 	%r33, %ntid.x;
	mov.u32 	%r34, %tid.x;
	mad.lo.s32 	%r1, %r32, %r33, %r34;
	mul.lo.s32 	%r35, %r29, %r31;
	setp.ge.s32 	%p1, %r1, %r35;
	@%p1 bra 	$L__BB1_16;
	setp.lt.s32 	%p2, %r30, 1;
	mov.f32 	%f193, 0f3F800000;
	@%p2 bra 	$L__BB1_15;
	div.s32 	%r37, %r1, %r29;
	mul.lo.s32 	%r38, %r37, %r29;
	sub.s32 	%r39, %r1, %r38;
	mul.lo.s32 	%r2, %r39, %r30;
	mul.lo.s32 	%r3, %r37, %r30;
	and.b32  	%r4, %r30, 15;
	setp.lt.u32 	%p3, %r30, 16;
	mov.f32 	%f192, 0f00000000;
	mov.b32 	%r52, 0;
	@%p3 bra 	$L__BB1_5;
	and.b32  	%r52, %r30, 2147483632;
	neg.s32 	%r50, %r52;
	add.s64 	%rd3, %rd2, 32;
	add.s64 	%rd4, %rd1, 32;
	mov.f32 	%f192, 0f00000000;
	mov.u32 	%r48, %r3;
	mov.u32 	%r49, %r2;
$L__BB1_4:
	.pragma "nounroll";
	mul.wide.s32 	%rd8, %r49, 4;
	add.s64 	%rd9, %rd3, %rd8;
	mul.wide.s32 	%rd10, %r48, 4;
	add.s64 	%rd11, %rd4, %rd10;
	ld.global.f32 	%f20, [%rd9+-32];
	// begin inline asm
	{  cvt.rn.f16.f32 %rs1, %f20;}

	// end inline asm
	// begin inline asm
	{  cvt.f32.f16 %f21, %rs1;}

	// end inline asm
	ld.global.f32 	%f22, [%rd11+-32];
	// begin inline asm
	{  cvt.rn.f16.f32 %rs3, %f22;}

	// end inline asm
	// begin inline asm
	{  cvt.f32.f16 %f23, %rs3;}

	// end inline asm
	fma.rn.f32 	%f84, %f21, %f23, %f192;
	ld.global.f32 	%f24, [%rd9+-28];
	// begin inline asm
	{  cvt.rn.f16.f32 %rs5, %f24;}

	// end inline asm
	// begin inline asm
	{  cvt.f32.f16 %f25, %rs5;}

	// end inline asm
	ld.global.f32 	%f26, [%rd11+-28];
	// begin inline asm
	{  cvt.rn.f16.f32 %rs7, %f26;}

	// end inline asm
	// begin inline asm
	{  cvt.f32.f16 %f27, %rs7;}

	// end inline asm
	fma.rn.f32 	%f85, %f25, %f27, %f84;
	ld.global.f32 	%f28, [%rd9+-24];
	// begin inline asm
	{  cvt.rn.f16.f32 %rs9, %f28;}

	// end inline asm
	// begin inline asm
	{  cvt.f32.f16 %f29, %rs9;}

	// end inline asm
	ld.global.f32 	%f30, [%rd11+-24];
	// begin inline asm
	{  cvt.rn.f16.f32 %rs11, %f30;}

	// end inline asm
	// begin inline asm
	{  cvt.f32.f16 %f31, %rs11;}

	// end inline asm
	fma.rn.f32 	%f86, %f29, %f31, %f85;
	ld.global.f32 	%f32, [%rd9+-20];
	// begin inline asm
	{  cvt.rn.f16.f32 %rs13, %f32;}

	// end inline asm
	// begin inline asm
	{  cvt.f32.f16 %f33, %rs13;}

	// end inline asm
	ld.global.f32 	%f34, [%rd11+-20];
	// begin inline asm
	{  cvt.rn.f16.f32 %rs15, %f34;}

	// end inline asm
	// begin inline asm
	{  cvt.f32.f16 %f35, %rs15;}

	// end inline asm
	fma.rn.f32 	%f87, %f33, %f35, %f86;
	ld.global.f32 	%f36, [%rd9+-16];
	// begin inline asm
	{  cvt.rn.f16.f32 %rs17, %f36;}

	// end inline asm
	// begin inline asm
	{  cvt.f32.f16 %f37, %rs17;}

	// end inline asm
	ld.global.f32 	%f38, [%rd11+-16];
	// begin inline asm
	{  cvt.rn.f16.f32 %rs19, %f38;}

	// end inline asm
	// begin inline asm
	{  cvt.f32.f16 %f39, %rs19;}

	// end inline asm
	fma.rn.f32 	%f88, %f37, %f39, %f87;
	ld.global.f32 	%f40, [%rd9+-12];
	// begin inline asm
	{  cvt.rn.f16.f32 %rs21, %f40;}

	// end inline asm
	// begin inline asm
	{  cvt.f32.f16 %f41, %rs21;}

	// end inline asm
	ld.global.f32 	%f42, [%rd11+-12];
	// begin inline asm
	{  cvt.rn.f16.f32 %rs23, %f42;}

	// end inline asm
	// begin inline asm
	{  cvt.f32.f16 %f43, %rs23;}

	// end inline asm
	fma.rn.f32 	%f89, %f41, %f43, %f88;
	ld.global.f32 	%f44, [%rd9+-8];
	// begin inline asm
	{  cvt.rn.f16.f32 %rs25, %f44;}

	// end inline asm
	// begin inline asm
	{  cvt.f32.f16 %f45, %rs25;}

	// end inline asm
	ld.global.f32 	%f46, [%rd11+-8];
	// begin inline asm
	{  cvt.rn.f16.f32 %rs27, %f46;}

	// end inline asm
	// begin inline asm
	{  cvt.f32.f16 %f47, %rs27;}

	// end inline asm
	fma.rn.f32 	%f90, %f45, %f47, %f89;
	ld.global.f32 	%f48, [%rd9+-4];
	// begin inline asm
	{  cvt.rn.f16.f32 %rs29, %f48;}

	// end inline asm
	// begin inline asm
	{  cvt.f32.f16 %f49, %rs29;}

	// end inline asm
	ld.global.f32 	%f50, [%rd11+-4];
	// begin inline asm
	{  cvt.rn.f16.f32 %rs31, %f50;}

	// end inline asm
	// begin inline asm
	{  cvt.f32.f16 %f51, %rs31;}

	// end inline asm
	fma.rn.f32 	%f91, %f49, %f51, %f90;
	ld.global.f32 	%f52, [%rd9];
	// begin inline asm
	{  cvt.rn.f16.f32 %rs33, %f52;}

	// end inline asm
	// begin inline asm
	{  cvt.f32.f16 %f53, %rs33;}

	// end inline asm
	ld.global.f32 	%f54, [%rd11];
	// begin inline asm
	{  cvt.rn.f16.f32 %rs35, %f54;}

	// end inline asm
	// begin inline asm
	{  cvt.f32.f16 %f55, %rs35;}

	// end inline asm
	fma.rn.f32 	%f92, %f53, %f55, %f91;
	ld.global.f32 	%f56, [%rd9+4];
	// begin inline asm
	{  cvt.rn.f16.f32 %rs37, %f56;}

	// end inline asm
	// begin inline asm
	{  cvt.f32.f16 %f57, %rs37;}

	// end inline asm
	ld.global.f32 	%f58, [%rd11+4];
	// begin inline asm
	{  cvt.rn.f16.f32 %rs39, %f58;}

	// end inline asm
	// begin inline asm
	{  cvt.f32.f16 %f59, %rs39;}

	// end inline asm
	fma.rn.f32 	%f93, %f57, %f59, %f92;
	ld.global.f32 	%f60, [%rd9+8];
	// begin inline asm
	{  cvt.rn.f16.f32 %rs41, %f60;}

	// end inline asm
	// begin inline asm
	{  cvt.f32.f16 %f61, %rs41;}

	// end inline asm
	ld.global.f32 	%f62, [%rd11+8];
	// begin inline asm
	{  cvt.rn.f16.f32 %rs43, %f62;}

	// end inline asm
	// begin inline asm
	{  cvt.f32.f16 %f63, %rs43;}

	// end inline asm
	fma.rn.f32 	%f94, %f61, %f63, %f93;
	ld.global.f32 	%f64, [%rd9+12];
	// begin inline asm
	{  cvt.rn.f16.f32 %rs45, %f64;}

	// end inline asm
	// begin inline asm
	{  cvt.f32.f16 %f65, %rs45;}

	// end inline asm
	ld.global.f32 	%f66, [%rd11+12];
	// begin inline asm
	{  cvt.rn.f16.f32 %rs47, %f66;}

	// end inline asm
	// begin inline asm
	{  cvt.f32.f16 %f67, %rs47;}

	// end inline asm
	fma.rn.f32 	%f95, %f65, %f67, %f94;
	ld.global.f32 	%f68, [%rd9+16];
	// begin inline asm
	{  cvt.rn.f16.f32 %rs49, %f68;}

	// end inline asm
	// begin inline asm
	{  cvt.f32.f16 %f69, %rs49;}

	// end inline asm
	ld.global.f32 	%f70, [%rd11+16];
	// begin inline asm
	{  cvt.rn.f16.f32 %rs51, %f70;}

	// end inline asm
	// begin inline asm
	{  cvt.f32.f16 %f71, %rs51;}

	// end inline asm
	fma.rn.f32 	%f96, %f69, %f71, %f95;
	ld.global.f32 	%f72, [%rd9+20];
	// begin inline asm
	{  cvt.rn.f16.f32 %rs53, %f72;}

	// end inline asm
	// begin inline asm
	{  cvt.f32.f16 %f73, %rs53;}

	// end inline asm
	ld.global.f32 	%f74, [%rd11+20];
	// begin inline asm
	{  cvt.rn.f16.f32 %rs55, %f74;}

	// end inline asm
	// begin inline asm
	{  cvt.f32.f16 %f75, %rs55;}

	// end inline asm
	fma.rn.f32 	%f97, %f73, %f75, %f96;
	ld.global.f32 	%f76, [%rd9+24];
	// begin inline asm
	{  cvt.rn.f16.f32 %rs57, %f76;}

	// end inline asm
	// begin inline asm
	{  cvt.f32.f16 %f77, %rs57;}

	// end inline asm
	ld.global.f32 	%f78, [%rd11+24];
	// begin inline asm
	{  cvt.rn.f16.f32 %rs59, %f78;}

	// end inline asm
	// begin inline asm
	{  cvt.f32.f16 %f79, %rs59;}

	// end inline asm
	fma.rn.f32 	%f98, %f77, %f79, %f97;
	ld.global.f32 	%f80, [%rd9+28];
	// begin inline asm
	{  cvt.rn.f16.f32 %rs61, %f80;}

	// end inline asm
	// begin inline asm
	{  cvt.f32.f16 %f81, %rs61;}

	// end inline asm
	ld.global.f32 	%f82, [%rd11+28];
	// begin inline asm
	{  cvt.rn.f16.f32 %rs63, %f82;}

	// end inline asm
	// begin inline asm
	{  cvt.f32.f16 %f83, %rs63;}

	// end inline asm
	fma.rn.f32 	%f192, %f81, %f83, %f98;
	add.s32 	%r50, %r50, 16;
	add.s32 	%r49, %r49, 16;
	add.s32 	%r48, %r48, 16;
	setp.ne.s32 	%p4, %r50, 0;
	@%p4 bra 	$L__BB1_4;
$L__BB1_5:
	setp.eq.s32 	%p5, %r4, 0;
	@%p5 bra 	$L__BB1_14;
	and.b32  	%r14, %r30, 7;
	setp.lt.u32 	%p6, %r4, 8;
	@%p6 bra 	$L__BB1_8;
	add.s32 	%r40, %r52, %r2;
	mul.wide.s32 	%rd12, %r40, 4;
	add.s64 	%rd13, %rd2, %rd12;
	ld.global.f32 	%f100, [%rd13];
	// begin inline asm
	{  cvt.rn.f16.f32 %rs65, %f100;}

	// end inline asm
	// begin inline asm
	{  cvt.f32.f16 %f101, %rs65;}

	// end inline asm
	add.s32 	%r41, %r52, %r3;
	mul.wide.s32 	%rd14, %r41, 4;
	add.s64 	%rd15, %rd1, %rd14;
	ld.global.f32 	%f102, [%rd15];
	// begin inline asm
	{  cvt.rn.f16.f32 %rs67, %f102;}

	// end inline asm
	// begin inline asm
	{  cvt.f32.f16 %f103, %rs67;}

	// end inline asm
	fma.rn.f32 	%f132, %f101, %f103, %f192;
	ld.global.f32 	%f104, [%rd13+4];
	// begin inline asm
	{  cvt.rn.f16.f32 %rs69, %f104;}

	// end inline asm
	// begin inline asm
	{  cvt.f32.f16 %f105, %rs69;}

	// end inline asm
	ld.global.f32 	%f106, [%rd15+4];
	// begin inline asm
	{  cvt.rn.f16.f32 %rs71, %f106;}

	// end inline asm
	// begin inline asm
	{  cvt.f32.f16 %f107, %rs71;}

	// end inline asm
	fma.rn.f32 	%f133, %f105, %f107, %f132;
	ld.global.f32 	%f108, [%rd13+8];
	// begin inline asm
	{  cvt.rn.f16.f32 %rs73, %f108;}

	// end inline asm
	// begin inline asm
	{  cvt.f32.f16 %f109, %rs73;}

	// end inline asm
	ld.global.f32 	%f110, [%rd15+8];
	// begin inline asm
	{  cvt.rn.f16.f32 %rs75, %f110;}

	// end inline asm
	// begin inline asm
	{  cvt.f32.f16 %f111, %rs75;}

	// end inline asm
	fma.rn.f32 	%f134, %f109, %f111, %f133;
	ld.global.f32 	%f112, [%rd13+12];
	// begin inline asm
	{  cvt.rn.f16.f32 %rs77, %f112;}

	// end inline asm
	// begin inline asm
	{  cvt.f32.f16 %f113, %rs77;}

	// end inline asm
	ld.global.f32 	%f114, [%rd15+12];
	// begin inline asm
	{  cvt.rn.f16.f32 %rs79, %f114;}

	// end inline asm
	// begin inline asm
	{  cvt.f32.f16 %f115, %rs79;}

	// end inline asm
	fma.rn.f32 	%f135, %f113, %f115, %f134;
	ld.global.f32 	%f116, [%rd13+16];
	// begin inline asm
	{  cvt.rn.f16.f32 %rs81, %f116;}

	// end inline asm
	// begin inline asm
	{  cvt.f32.f16 %f117, %rs81;}

	// end inline asm
	ld.global.f32 	%f118, [%rd15+16];
	// begin inline asm
	{  cvt.rn.f16.f32 %rs83, %f118;}

	// end inline asm
	// begin inline asm
	{  cvt.f32.f16 %f119, %rs83;}

	// end inline asm
	fma.rn.f32 	%f136, %f117, %f119, %f135;
	ld.global.f32 	%f120, [%rd13+20];
	// begin inline asm
	{  cvt.rn.f16.f32 %rs85, %f120;}

	// end inline asm
	// begin inline asm
	{  cvt.f32.f16 %f121, %rs85;}

	// end inline asm
	ld.global.f32 	%f122, [%rd15+20];
	// begin inline asm
	{  cvt.rn.f16.f32 %rs87, %f122;}

	// end inline asm
	// begin inline asm
	{  cvt.f32.f16 %f123, %rs87;}

	// end inline asm
	fma.rn.f32 	%f137, %f121, %f123, %f136;
	ld.global.f32 	%f124, [%rd13+24];
	// begin inline asm
	{  cvt.rn.f16.f32 %rs89, %f124;}

	// end inline asm
	// begin inline asm
	{  cvt.f32.f16 %f125, %rs89;}

	// end inline asm
	ld.global.f32 	%f126, [%rd15+24];
	// begin inline asm
	{  cvt.rn.f16.f32 %rs91, %f126;}

	// end inline asm
	// begin inline asm
	{  cvt.f32.f16 %f127, %rs91;}

	// end inline asm
	fma.rn.f32 	%f138, %f125, %f127, %f137;
	ld.global.f32 	%f128, [%rd13+28];
	// begin inline asm
	{  cvt.rn.f16.f32 %rs93, %f128;}

	// end inline asm
	// begin inline asm
	{  cvt.f32.f16 %f129, %rs93;}

	// end inline asm
	ld.global.f32 	%f130, [%rd15+28];
	// begin inline asm
	{  cvt.rn.f16.f32 %rs95, %f130;}

	// end inline asm
	// begin inline asm
	{  cvt.f32.f16 %f131, %rs95;}

	// end inline asm
	fma.rn.f32 	%f192, %f129, %f131, %f138;
	add.s32 	%r52, %r52, 8;
$L__BB1_8:
	setp.eq.s32 	%p7, %r14, 0;
	@%p7 bra 	$L__BB1_14;
	and.b32  	%r17, %r30, 3;
	setp.lt.u32 	%p8, %r14, 4;
	@%p8 bra 	$L__BB1_11;
	add.s32 	%r42, %r52, %r2;
	mul.wide.s32 	%rd16, %r42, 4;
	add.s64 	%rd17, %rd2, %rd16;
	ld.global.f32 	%f140, [%rd17];
	// begin inline asm
	{  cvt.rn.f16.f32 %rs97, %f140;}

	// end inline asm
	// begin inline asm
	{  cvt.f32.f16 %f141, %rs97;}

	// end inline asm
	add.s32 	%r43, %r52, %r3;
	mul.wide.s32 	%rd18, %r43, 4;
	add.s64 	%rd19, %rd1, %rd18;
	ld.global.f32 	%f142, [%rd19];
	// begin inline asm
	{  cvt.rn.f16.f32 %rs99, %f142;}

	// end inline asm
	// begin inline asm
	{  cvt.f32.f16 %f143, %rs99;}

	// end inline asm
	fma.rn.f32 	%f156, %f141, %f143, %f192;
	ld.global.f32 	%f144, [%rd17+4];
	// begin inline asm
	{  cvt.rn.f16.f32 %rs101, %f144;}

	// end inline asm
	// begin inline asm
	{  cvt.f32.f16 %f145, %rs101;}

	// end inline asm
	ld.global.f32 	%f146, [%rd19+4];
	// begin inline asm
	{  cvt.rn.f16.f32 %rs103, %f146;}

	// end inline asm
	// begin inline asm
	{  cvt.f32.f16 %f147, %rs103;}

	// end inline asm
	fma.rn.f32 	%f157, %f145, %f147, %f156;
	ld.global.f32 	%f148, [%rd17+8];
	// begin inline asm
	{  cvt.rn.f16.f32 %rs105, %f148;}

	// end inline asm
	// begin inline asm
	{  cvt.f32.f16 %f149, %rs105;}

	// end inline asm
	ld.global.f32 	%f150, [%rd19+8];
	// begin inline asm
	{  cvt.rn.f16.f32 %rs107, %f150;}

	// end inline asm
	// begin inline asm
	{  cvt.f32.f16 %f151, %rs107;}

	// end inline asm
	fma.rn.f32 	%f158, %f149, %f151, %f157;
	ld.global.f32 	%f152, [%rd17+12];
	// begin inline asm
	{  cvt.rn.f16.f32 %rs109, %f152;}

	// end inline asm
	// begin inline asm
	{  cvt.f32.f16 %f153, %rs109;}

	// end inline asm
	ld.global.f32 	%f154, [%rd19+12];
	// begin inline asm
	{  cvt.rn.f16.f32 %rs111, %f154;}

	// end inline asm
	// begin inline asm
	{  cvt.f32.f16 %f155, %rs111;}

	// end inline asm
	fma.rn.f32 	%f192, %f153, %f155, %f158;
	add.s32 	%r52, %r52, 4;
$L__BB1_11:
	setp.eq.s32 	%p9, %r17, 0;
	@%p9 bra 	$L__BB1_14;
	add.s32 	%r56, %r52, %r3;
	add.s32 	%r55, %r52, %r2;
	neg.s32 	%r54, %r17;
$L__BB1_13:
	.pragma "nounroll";
	mul.wide.s32 	%rd20, %r56, 4;
	add.s64 	%rd21, %rd1, %rd20;
	mul.wide.s32 	%rd22, %r55, 4;
	add.s64 	%rd23, %rd2, %rd22;
	ld.global.f32 	%f159, [%rd23];
	// begin inline asm
	{  cvt.rn.f16.f32 %rs113, %f159;}

	// end inline asm
	// begin inline asm
	{  cvt.f32.f16 %f160, %rs113;}

	// end inline asm
	ld.global.f32 	%f161, [%rd21];
	// begin inline asm
	{  cvt.rn.f16.f32 %rs115, %f161;}

	// end inline asm
	// begin inline asm
	{  cvt.f32.f16 %f162, %rs115;}

	// end inline asm
	fma.rn.f32 	%f192, %f160, %f162, %f192;
	add.s32 	%r56, %r56, 1;
	add.s32 	%r55, %r55, 1;
	add.s32 	%r54, %r54, 1;
	setp.ne.s32 	%p10, %r54, 0;
	@%p10 bra 	$L__BB1_13;
$L__BB1_14:
	add.f32 	%f193, %f192, 0f3F800000;
$L__BB1_15:
	setp.lt.f32 	%p11, %f193, 0f00800000;
	mul.f32 	%f163, %f193, 0f4B000000;
	selp.f32 	%f164, %f163, %f193, %p11;
	selp.f32 	%f165, 0fC1B80000, 0f00000000, %p11;
	mov.b32 	%r44, %f164;
	add.s32 	%r45, %r44, -1059760811;
	and.b32  	%r46, %r45, -8388608;
	sub.s32 	%r47, %r44, %r46;
	mov.b32 	%f166, %r47;
	cvt.rn.f32.s32 	%f167, %r46;
	fma.rn.f32 	%f168, %f167, 0f34000000, %f165;
	add.f32 	%f169, %f166, 0fBF800000;
	fma.rn.f32 	%f170, %f169, 0fBE055027, 0f3E1039F6;
	fma.rn.f32 	%f171, %f170, %f169, 0fBDF8CDCC;
	fma.rn.f32 	%f172, %f171, %f169, 0f3E0F2955;
	fma.rn.f32 	%f173, %f172, %f169, 0fBE2AD8B9;
	fma.rn.f32 	%f174, %f173, %f169, 0f3E4CED0B;
	fma.rn.f32 	%f175, %f174, %f169, 0fBE7FFF22;
	fma.rn.f32 	%f176, %f175, %f169, 0f3EAAAA78;
	fma.rn.f32 	%f177, %f176, %f169, 0fBF000000;
	mul.f32 	%f178, %f169, %f177;
	fma.rn.f32 	%f179, %f178, %f169, %f169;
	fma.rn.f32 	%f180, %f168, 0f3F317218, %f179;
	setp.gt.u32 	%p12, %r44, 2139095039;
	fma.rn.f32 	%f181, %f164, 0f7F800000, 0f7F800000;
	selp.f32 	%f182, %f181, %f180, %p12;
	setp.eq.f32 	%p13, %f164, 0f00000000;
	selp.f32 	%f183, 0fFF800000, %f182, %p13;
	cvta.to.global.u64 	%rd24, %rd5;
	mul.wide.s32 	%rd25, %r1, 4;
	add.s64 	%rd26, %rd24, %rd25;
	st.global.f32 	[%rd26], %f183;
$L__BB1_16:
	ret;

}
	// .globl	_Z13mel_gram_fp16PK6__halfPS_iiS1_i
.visible .entry _Z13mel_gram_fp16PK6__halfPS_iiS1_i(
	.param .u64 .ptr .align 1 _Z13mel_gram_fp16PK6__halfPS_iiS1_i_param_0,
	.param .u64 .ptr .align 1 _Z13mel_gram_fp16PK6__halfPS_iiS1_i_param_1,
	.param .u32 _Z13mel_gram_fp16PK6__halfPS_iiS1_i_param_2,
	.param .u32 _Z13mel_gram_fp16PK6__halfPS_iiS1_i_param_3,
	.param .u64 .ptr .align 1 _Z13mel_gram_fp16PK6__halfPS_iiS1_i_param_4,
	.param .u32 _Z13mel_gram_fp16PK6__halfPS_iiS1_i_param_5
)
{
	.reg .pred 	%p<14>;
	.reg .b16 	%rs<60>;
	.reg .b32 	%r<44>;
	.reg .b32 	%f<136>;
	.reg .b64 	%rd<23>;

	ld.param.u64 	%rd6, [_Z13mel_gram_fp16PK6__halfPS_iiS1_i_param_0];
	ld.param.u64 	%rd5, [_Z13mel_gram_fp16PK6__halfPS_iiS1_i_param_1];
	ld.param.u32 	%r24, [_Z13mel_gram_fp16PK6__halfPS_iiS1_i_param_2];
	ld.param.u32 	%r25, [_Z13mel_gram_fp16PK6__halfPS_iiS1_i_param_3];
	ld.param.u64 	%rd7, [_Z13mel_gram_fp16PK6__halfPS_iiS1_i_param_4];
	ld.param.u32 	%r23, [_Z13mel_gram_fp16PK6__halfPS_iiS1_i_param_5];
	cvta.to.global.u64 	%rd1, %rd7;
	cvta.to.global.u64 	%rd2, %rd6;
	mov.u32 	%r26, %ctaid.x;
	mov.u32 	%r27, %ntid.x;
	mov.u32 	%r28, %tid.x;
	mad.lo.s32 	%r1, %r26, %r27, %r28;
	mul.lo.s32 	%r29, %r25, %r24;
	setp.ge.s32 	%p1, %r1, %r29;
	@%p1 bra 	$L__BB2_16;
	setp.lt.s32 	%p2, %r23, 1;
	mov.f32 	%f135, 0f3F800000;
	@%p2 bra 	$L__BB2_15;
	mul.lo.s32 	%r2, %r23, %r1;
	and.b32  	%r3, %r23, 15;
	setp.lt.u32 	%p3, %r23, 16;
	mov.f32 	%f134, 0f00000000;
	mov.b32 	%r40, 0;
	@%p3 bra 	$L__BB2_5;
	and.b32  	%r40, %r23, 2147483632;
	neg.s32 	%r38, %r40;
	add.s64 	%rd3, %rd2, 16;
	add.s64 	%rd4, %rd1, 16;
	mov.f32 	%f134, 0f00000000;
	mov.u32 	%r37, %r2;
$L__BB2_4:
	.pragma "nounroll";
	mul.wide.s32 	%rd8, %r37, 2;
	add.s64 	%rd9, %rd3, %rd8;
	add.s64 	%rd10, %rd4, %rd8;
	ld.global.u16 	%rs1, [%rd9+-16];
	// begin inline asm
	{  cvt.f32.f16 %f20, %rs1;}

	// end inline asm
	ld.global.u16 	%rs2, [%rd10+-16];
	// begin inline asm
	{  cvt.f32.f16 %f21, %rs2;}

	// end inline asm
	fma.rn.f32 	%f52, %f20, %f21, %f134;
	ld.global.u16 	%rs3, [%rd9+-14];
	// begin inline asm
	{  cvt.f32.f16 %f22, %rs3;}

	// end inline asm
	ld.global.u16 	%rs4, [%rd10+-14];
	// begin inline asm
	{  cvt.f32.f16 %f23, %rs4;}

	// end inline asm
	fma.rn.f32 	%f53, %f22, %f23, %f52;
	ld.global.u16 	%rs5, [%rd9+-12];
	// begin inline asm
	{  cvt.f32.f16 %f24, %rs5;}

	// end inline asm
	ld.global.u16 	%rs6, [%rd10+-12];
	// begin inline asm
	{  cvt.f32.f16 %f25, %rs6;}

	// end inline asm
	fma.rn.f32 	%f54, %f24, %f25, %f53;
	ld.global.u16 	%rs7, [%rd9+-10];
	// begin inline asm
	{  cvt.f32.f16 %f26, %rs7;}

	// end inline asm
	ld.global.u16 	%rs8, [%rd10+-10];
	// begin inline asm
	{  cvt.f32.f16 %f27, %rs8;}

	// end inline asm
	fma.rn.f32 	%f55, %f26, %f27, %f54;
	ld.global.u16 	%rs9, [%rd9+-8];
	// begin inline asm
	{  cvt.f32.f16 %f28, %rs9;}

	// end inline asm
	ld.global.u16 	%rs10, [%rd10+-8];
	// begin inline asm
	{  cvt.f32.f16 %f29, %rs10;}

	// end inline asm
	fma.rn.f32 	%f56, %f28, %f29, %f55;
	ld.global.u16 	%rs11, [%rd9+-6];
	// begin inline asm
	{  cvt.f32.f16 %f30, %rs11;}

	// end inline asm
	ld.global.u16 	%rs12, [%rd10+-6];
	// begin inline asm
	{  cvt.f32.f16 %f31, %rs12;}

	// end inline asm
	fma.rn.f32 	%f57, %f30, %f31, %f56;
	ld.global.u16 	%rs13, [%rd9+-4];
	// begin inline asm
	{  cvt.f32.f16 %f32, %rs13;}

	// end inline asm
	ld.global.u16 	%rs14, [%rd10+-4];
	// begin inline asm
	{  cvt.f32.f16 %f33, %rs14;}

	// end inline asm
	fma.rn.f32 	%f58, %f32, %f33, %f57;
	ld.global.u16 	%rs15, [%rd9+-2];
	// begin inline asm
	{  cvt.f32.f16 %f34, %rs15;}

	// end inline asm
	ld.global.u16 	%rs16, [%rd10+-2];
	// begin inline asm
	{  cvt.f32.f16 %f35, %rs16;}

	// end inline asm
	fma.rn.f32 	%f59, %f34, %f35, %f58;
	ld.global.u16 	%rs17, [%rd9];
	// begin inline asm
	{  cvt.f32.f16 %f36, %rs17;}

	// end inline asm
	ld.global.u16 	%rs18, [%rd10];
	// begin inline asm
	{  cvt.f32.f16 %f37, %rs18;}

	// end inline asm
	fma.rn.f32 	%f60, %f36, %f37, %f59;
	ld.global.u16 	%rs19, [%rd9+2];
	// begin inline asm
	{  cvt.f32.f16 %f38, %rs19;}

	// end inline asm
	ld.global.u16 	%rs20, [%rd10+2];
	// begin inline asm
	{  cvt.f32.f16 %f39, %rs20;}

	// end inline asm
	fma.rn.f32 	%f61, %f38, %f39, %f60;
	ld.global.u16 	%rs21, [%rd9+4];
	// begin inline asm
	{  cvt.f32.f16 %f40, %rs21;}

	// end inline asm
	ld.global.u16 	%rs22, [%rd10+4];
	// begin inline asm
	{  cvt.f32.f16 %f41, %rs22;}

	// end inline asm
	fma.rn.f32 	%f62, %f40, %f41, %f61;
	ld.global.u16 	%rs23, [%rd9+6];
	// begin inline asm
	{  cvt.f32.f16 %f42, %rs23;}

	// end inline asm
	ld.global.u16 	%rs24, [%rd10+6];
	// begin inline asm
	{  cvt.f32.f16 %f43, %rs24;}

	// end inline asm
	fma.rn.f32 	%f63, %f42, %f43, %f62;
	ld.global.u16 	%rs25, [%rd9+8];
	// begin inline asm
	{  cvt.f32.f16 %f44, %rs25;}

	// end inline asm
	ld.global.u16 	%rs26, [%rd10+8];
	// begin inline asm
	{  cvt.f32.f16 %f45, %rs26;}

	// end inline asm
	fma.rn.f32 	%f64, %f44, %f45, %f63;
	ld.global.u16 	%rs27, [%rd9+10];
	// begin inline asm
	{  cvt.f32.f16 %f46, %rs27;}

	// end inline asm
	ld.global.u16 	%rs28, [%rd10+10];
	// begin inline asm
	{  cvt.f32.f16 %f47, %rs28;}

	// end inline asm
	fma.rn.f32 	%f65, %f46, %f47, %f64;
	ld.global.u16 	%rs29, [%rd9+12];
	// begin inline asm
	{  cvt.f32.f16 %f48, %rs29;}

	// end inline asm
	ld.global.u16 	%rs30, [%rd10+12];
	// begin inline asm
	{  cvt.f32.f16 %f49, %rs30;}

	// end inline asm
	fma.rn.f32 	%f66, %f48, %f49, %f65;
	ld.global.u16 	%rs31, [%rd9+14];
	// begin inline asm
	{  cvt.f32.f16 %f50, %rs31;}

	// end inline asm
	ld.global.u16 	%rs32, [%rd10+14];
	// begin inline asm
	{  cvt.f32.f16 %f51, %rs32;}

	// end inline asm
	fma.rn.f32 	%f134, %f50, %f51, %f66;
	add.s32 	%r38, %r38, 16;
	add.s32 	%r37, %r37, 16;
	setp.ne.s32 	%p4, %r38, 0;
	@%p4 bra 	$L__BB2_4;
$L__BB2_5:
	setp.eq.s32 	%p5, %r3, 0;
	@%p5 bra 	$L__BB2_14;
	and.b32  	%r11, %r23, 7;
	setp.lt.u32 	%p6, %r3, 8;
	@%p6 bra 	$L__BB2_8;
	add.s32 	%r31, %r40, %r2;
	mul.wide.s32 	%rd11, %r31, 2;
	add.s64 	%rd12, %rd2, %rd11;
	ld.global.u16 	%rs33, [%rd12];
	// begin inline asm
	{  cvt.f32.f16 %f68, %rs33;}

	// end inline asm
	add.s64 	%rd13, %rd1, %rd11;
	ld.global.u16 	%rs34, [%rd13];
	// begin inline asm
	{  cvt.f32.f16 %f69, %rs34;}

	// end inline asm
	fma.rn.f32 	%f84, %f68, %f69, %f134;
	ld.global.u16 	%rs35, [%rd12+2];
	// begin inline asm
	{  cvt.f32.f16 %f70, %rs35;}

	// end inline asm
	ld.global.u16 	%rs36, [%rd13+2];
	// begin inline asm
	{  cvt.f32.f16 %f71, %rs36;}

	// end inline asm
	fma.rn.f32 	%f85, %f70, %f71, %f84;
	ld.global.u16 	%rs37, [%rd12+4];
	// begin inline asm
	{  cvt.f32.f16 %f72, %rs37;}

	// end inline asm
	ld.global.u16 	%rs38, [%rd13+4];
	// begin inline asm
	{  cvt.f32.f16 %f73, %rs38;}

	// end inline asm
	fma.rn.f32 	%f86, %f72, %f73, %f85;
	ld.global.u16 	%rs39, [%rd12+6];
	// begin inline asm
	{  cvt.f32.f16 %f74, %rs39;}

	// end inline asm
	ld.global.u16 	%rs40, [%rd13+6];
	// begin inline asm
	{  cvt.f32.f16 %f75, %rs40;}

	// end inline asm
	fma.rn.f32 	%f87, %f74, %f75, %f86;
	ld.global.u16 	%rs41, [%rd12+8];
	// begin inline asm
	{  cvt.f32.f16 %f76, %rs41;}

	// end inline asm
	ld.global.u16 	%rs42, [%rd13+8];
	// begin inline asm
	{  cvt.f32.f16 %f77, %rs42;}

	// end inline asm
	fma.rn.f32 	%f88, %f76, %f77, %f87;
	ld.global.u16 	%rs43, [%rd12+10];
	// begin inline asm
	{  cvt.f32.f16 %f78, %rs43;}

	// end inline asm
	ld.global.u16 	%rs44, [%rd13+10];
	// begin inline asm
	{  cvt.f32.f16 %f79, %rs44;}

	// end inline asm
	fma.rn.f32 	%f89, %f78, %f79, %f88;
	ld.global.u16 	%rs45, [%rd12+12];
	// begin inline asm
	{  cvt.f32.f16 %f80, %rs45;}

	// end inline asm
	ld.global.u16 	%rs46, [%rd13+12];
	// begin inline asm
	{  cvt.f32.f16 %f81, %rs46;}

	// end inline asm
	fma.rn.f32 	%f90, %f80, %f81, %f89;
	ld.global.u16 	%rs47, [%rd12+14];
	// begin inline asm
	{  cvt.f32.f16 %f82, %rs47;}

	// end inline asm
	ld.global.u16 	%rs48, [%rd13+14];
	// begin inline asm
	{  cvt.f32.f16 %f83, %rs48;}

	// end inline asm
	fma.rn.f32 	%f134, %f82, %f83, %f90;
	add.s32 	%r40, %r40, 8;
$L__BB2_8:
	setp.eq.s32 	%p7, %r11, 0;
	@%p7 bra 	$L__BB2_14;
	and.b32  	%r14, %r23, 3;
	setp.lt.u32 	%p8, %r11, 4;
	@%p8 bra 	$L__BB2_11;
	add.s32 	%r32, %r40, %r2;
	mul.wide.s32 	%rd14, %r32, 2;
	add.s64 	%rd15, %rd2, %rd14;
	ld.global.u16 	%rs49, [%rd15];
	// begin inline asm
	{  cvt.f32.f16 %f92, %rs49;}

	// end inline asm
	add.s64 	%rd16, %rd1, %rd14;
	ld.global.u16 	%rs50, [%rd16];
	// begin inline asm
	{  cvt.f32.f16 %f93, %rs50;}

	// end inline asm
	fma.rn.f32 	%f100, %f92, %f93, %f134;
	ld.global.u16 	%rs51, [%rd15+2];
	// begin inline asm
	{  cvt.f32.f16 %f94, %rs51;}

	// end inline asm
	ld.global.u16 	%rs52, [%rd16+2];
	// begin inline asm
	{  cvt.f32.f16 %f95, %rs52;}

	// end inline asm
	fma.rn.f32 	%f101, %f94, %f95, %f100;
	ld.global.u16 	%rs53, [%rd15+4];
	// begin inline asm
	{  cvt.f32.f16 %f96, %rs53;}

	// end inline asm
	ld.global.u16 	%rs54, [%rd16+4];
	// begin inline asm
	{  cvt.f32.f16 %f97, %rs54;}

	// end inline asm
	fma.rn.f32 	%f102, %f96, %f97, %f101;
	ld.global.u16 	%rs55, [%rd15+6];
	// begin inline asm
	{  cvt.f32.f16 %f98, %rs55;}

	// end inline asm
	ld.global.u16 	%rs56, [%rd16+6];
	// begin inline asm
	{  cvt.f32.f16 %f99, %rs56;}

	// end inline asm
	fma.rn.f32 	%f134, %f98, %f99, %f102;
	add.s32 	%r40, %r40, 4;
$L__BB2_11:
	setp.eq.s32 	%p9, %r14, 0;
	@%p9 bra 	$L__BB2_14;
	add.s32 	%r43, %r40, %r2;
	neg.s32 	%r42, %r14;
$L__BB2_13:
	.pragma "nounroll";
	mul.wide.s32 	%rd17, %r43, 2;
	add.s64 	%rd18, %rd1, %rd17;
	add.s64 	%rd19, %rd2, %rd17;
	ld.global.u16 	%rs57, [%rd19];
	// begin inline asm
	{  cvt.f32.f16 %f103, %rs57;}

	// end inline asm
	ld.global.u16 	%rs58, [%rd18];
	// begin inline asm
	{  cvt.f32.f16 %f104, %rs58;}

	// end inline asm
	fma.rn.f32 	%f134, %f103, %f104, %f134;
	add.s32 	%r43, %r43, 1;
	add.s32 	%r42, %r42, 1;
	setp.ne.s32 	%p10, %r42, 0;
	@%p10 bra 	$L__BB2_13;
$L__BB2_14:
	add.f32 	%f135, %f134, 0f3F800000;
$L__BB2_15:
	setp.lt.f32 	%p11, %f135, 0f00800000;
	mul.f32 	%f106, %f135, 0f4B000000;
	selp.f32 	%f107, %f106, %f135, %p11;
	selp.f32 	%f108, 0fC1B80000, 0f00000000, %p11;
	mov.b32 	%r33, %f107;
	add.s32 	%r34, %r33, -1059760811;
	and.b32  	%r35, %r34, -8388608;
	sub.s32 	%r36, %r33, %r35;
	mov.b32 	%f109, %r36;
	cvt.rn.f32.s32 	%f110, %r35;
	fma.rn.f32 	%f111, %f110, 0f34000000, %f108;
	add.f32 	%f112, %f109, 0fBF800000;
	fma.rn.f32 	%f113, %f112, 0fBE055027, 0f3E1039F6;
	fma.rn.f32 	%f114, %f113, %f112, 0fBDF8CDCC;
	fma.rn.f32 	%f115, %f114, %f112, 0f3E0F2955;
	fma.rn.f32 	%f116, %f115, %f112, 0fBE2AD8B9;
	fma.rn.f32 	%f117, %f116, %f112, 0f3E4CED0B;
	fma.rn.f32 	%f118, %f117, %f112, 0fBE7FFF22;
	fma.rn.f32 	%f119, %f118, %f112, 0f3EAAAA78;
	fma.rn.f32 	%f120, %f119, %f112, 0fBF000000;
	mul.f32 	%f121, %f112, %f120;
	fma.rn.f32 	%f122, %f121, %f112, %f112;
	fma.rn.f32 	%f123, %f111, 0f3F317218, %f122;
	setp.gt.u32 	%p12, %r33, 2139095039;
	fma.rn.f32 	%f124, %f107, 0f7F800000, 0f7F800000;
	selp.f32 	%f125, %f124, %f123, %p12;
	setp.eq.f32 	%p13, %f107, 0f00000000;
	selp.f32 	%f105, 0fFF800000, %f125, %p13;
	// begin inline asm
	{  cvt.rn.f16.f32 %rs59, %f105;}

	// end inline asm
	cvta.to.global.u64 	%rd20, %rd5;
	mul.wide.s32 	%rd21, %r1, 2;
	add.s64 	%rd22, %rd20, %rd21;
	st.global.u16 	[%rd22], %rs59;
$L__BB2_16:
	ret;

}
	// .globl	_Z12mel_gram_fp8PK13__nv_fp8_e4m3PS_iiS1_i
.visible .entry _Z12mel_gram_fp8PK13__nv_fp8_e4m3PS_iiS1_i(
	.param .u64 .ptr .align 1 _Z12mel_gram_fp8PK13__nv_fp8_e4m3PS_iiS1_i_param_0,
	.param .u64 .ptr .align 1 _Z12mel_gram_fp8PK13__nv_fp8_e4m3PS_iiS1_i_param_1,
	.param .u32 _Z12mel_gram_fp8PK13__nv_fp8_e4m3PS_iiS1_i_param_2,
	.param .u32 _Z12mel_gram_fp8PK13__nv_fp8_e4m3PS_iiS1_i_param_3,
	.param .u64 .ptr .align 1 _Z12mel_gram_fp8PK13__nv_fp8_e4m3PS_iiS1_i_param_4,
	.param .u32 _Z12mel_gram_fp8PK13__nv_fp8_e4m3PS_iiS1_i_param_5
)
{
	.reg .pred 	%p<14>;
	.reg .b16 	%rs<60>;
	.reg .b32 	%r<44>;
	.reg .b32 	%f<136>;
	.reg .b64 	%rd<23>;

	ld.param.u64 	%rd6, [_Z12mel_gram_fp8PK13__nv_fp8_e4m3PS_iiS1_i_param_0];
	ld.param.u64 	%rd5, [_Z12mel_gram_fp8PK13__nv_fp8_e4m3PS_iiS1_i_param_1];
	ld.param.u32 	%r24, [_Z12mel_gram_fp8PK13__nv_fp8_e4m3PS_iiS1_i_param_2];
	ld.param.u32 	%r25, [_Z12mel_gram_fp8PK13__nv_fp8_e4m3PS_iiS1_i_param_3];
	ld.param.u64 	%rd7, [_Z12mel_gram_fp8PK13__nv_fp8_e4m3PS_iiS1_i_param_4];
	ld.param.u32 	%r23, [_Z12mel_gram_fp8PK13__nv_fp8_e4m3PS_iiS1_i_param_5];
	cvta.to.global.u64 	%rd1, %rd7;
	cvta.to.global.u64 	%rd2, %rd6;
	mov.u32 	%r26, %ctaid.x;
	mov.u32 	%r27, %ntid.x;
	mov.u32 	%r28, %tid.x;
	mad.lo.s32 	%r1, %r26, %r27, %r28;
	mul.lo.s32 	%r29, %r25, %r24;
	setp.ge.s32 	%p1, %r1, %r29;
	@%p1 bra 	$L__BB3_16;
	setp.lt.s32 	%p2, %r23, 1;
	mov.f32 	%f135, 0f3F800000;
	@%p2 bra 	$L__BB3_15;
	mul.lo.s32 	%r2, %r23, %r1;
	and.b32  	%r3, %r23, 15;
	setp.lt.u32 	%p3, %r23, 16;
	mov.f32 	%f134, 0f00000000;
	mov.b32 	%r40, 0;
	@%p3 bra 	$L__BB3_5;
	and.b32  	%r40, %r23, 2147483632;
	neg.s32 	%r38, %r40;
	add.s64 	%rd3, %rd2, 7;
	add.s64 	%rd4, %rd1, 7;
	mov.f32 	%f134, 0f00000000;
	mov.u32 	%r37, %r2;
$L__BB3_4:
	.pragma "nounroll";
	cvt.s64.s32 	%rd8, %r37;
	add.s64 	%rd9, %rd3, %rd8;
	add.s64 	%rd10, %rd4, %rd8;
	ld.global.u8 	%rs1, [%rd9+-7];
	// begin inline asm
	{  cvt.f32.f16 %f20, %rs1;}

	// end inline asm
	ld.global.u8 	%rs2, [%rd10+-7];
	// begin inline asm
	{  cvt.f32.f16 %f21, %rs2;}

	// end inline asm
	fma.rn.f32 	%f52, %f20, %f21, %f134;
	ld.global.u8 	%rs3, [%rd9+-6];
	// begin inline asm
	{  cvt.f32.f16 %f22, %rs3;}

	// end inline asm
	ld.global.u8 	%rs4, [%rd10+-6];
	// begin inline asm
	{  cvt.f32.f16 %f23, %rs4;}

	// end inline asm
	fma.rn.f32 	%f53, %f22, %f23, %f52;
	ld.global.u8 	%rs5, [%rd9+-5];
	// begin inline asm
	{  cvt.f32.f16 %f24, %rs5;}

	// end inline asm
	ld.global.u8 	%rs6, [%rd10+-5];
	// begin inline asm
	{  cvt.f32.f16 %f25, %rs6;}

	// end inline asm
	fma.rn.f32 	%f54, %f24, %f25, %f53;
	ld.global.u8 	%rs7, [%rd9+-4];
	// begin inline asm
	{  cvt.f32.f16 %f26, %rs7;}

	// end inline asm
	ld.global.u8 	%rs8, [%rd10+-4];
	// begin inline asm
	{  cvt.f32.f16 %f27, %rs8;}

	// end inline asm
	fma.rn.f32 	%f55, %f26, %f27, %f54;
	ld.global.u8 	%rs9, [%rd9+-3];
	// begin inline asm
	{  cvt.f32.f16 %f28, %rs9;}

	// end inline asm
	ld.global.u8 	%rs10, [%rd10+-3];
	// begin inline asm
	{  cvt.f32.f16 %f29, %rs10;}

	// end inline asm
	fma.rn.f32 	%f56, %f28, %f29, %f55;
	ld.global.u8 	%rs11, [%rd9+-2];
	// begin inline asm
	{  cvt.f32.f16 %f30, %rs11;}

	// end inline asm
	ld.global.u8 	%rs12, [%rd10+-2];
	// begin inline asm
	{  cvt.f32.f16 %f31, %rs12;}

	// end inline asm
	fma.rn.f32 	%f57, %f30, %f31, %f56;
	ld.global.u8 	%rs13, [%rd9+-1];
	// begin inline asm
	{  cvt.f32.f16 %f32, %rs13;}

	// end inline asm
	ld.global.u8 	%rs14, [%rd10+-1];
	// begin inline asm
	{  cvt.f32.f16 %f33, %rs14;}

	// end inline asm
	fma.rn.f32 	%f58, %f32, %f33, %f57;
	ld.global.u8 	%rs15, [%rd9];
	// begin inline asm
	{  cvt.f32.f16 %f34, %rs15;}

	// end inline asm
	ld.global.u8 	%rs16, [%rd10];
	// begin inline asm
	{  cvt.f32.f16 %f35, %rs16;}

	// end inline asm
	fma.rn.f32 	%f59, %f34, %f35, %f58;
	ld.global.u8 	%rs17, [%rd9+1];
	// begin inline asm
	{  cvt.f32.f16 %f36, %rs17;}

	// end inline asm
	ld.global.u8 	%rs18, [%rd10+1];
	// begin inline asm
	{  cvt.f32.f16 %f37, %rs18;}

	// end inline asm
	fma.rn.f32 	%f60, %f36, %f37, %f59;
	ld.global.u8 	%rs19, [%rd9+2];
	// begin inline asm
	{  cvt.f32.f16 %f38, %rs19;}

	// end inline asm
	ld.global.u8 	%rs20, [%rd10+2];
	// begin inline asm
	{  cvt.f32.f16 %f39, %rs20;}

	// end inline asm
	fma.rn.f32 	%f61, %f38, %f39, %f60;
	ld.global.u8 	%rs21, [%rd9+3];
	// begin inline asm
	{  cvt.f32.f16 %f40, %rs21;}

	// end inline asm
	ld.global.u8 	%rs22, [%rd10+3];
	// begin inline asm
	{  cvt.f32.f16 %f41, %rs22;}

	// end inline asm
	fma.rn.f32 	%f62, %f40, %f41, %f61;
	ld.global.u8 	%rs23, [%rd9+4];
	// begin inline asm
	{  cvt.f32.f16 %f42, %rs23;}

	// end inline asm
	ld.global.u8 	%rs24, [%rd10+4];
	// begin inline asm
	{  cvt.f32.f16 %f43, %rs24;}

	// end inline asm
	fma.rn.f32 	%f63, %f42, %f43, %f62;
	ld.global.u8 	%rs25, [%rd9+5];
	// begin inline asm
	{  cvt.f32.f16 %f44, %rs25;}

	// end inline asm
	ld.global.u8 	%rs26, [%rd10+5];
	// begin inline asm
	{  cvt.f32.f16 %f45, %rs26;}

	// end inline asm
	fma.rn.f32 	%f64, %f44, %f45, %f63;
	ld.global.u8 	%rs27, [%rd9+6];
	// begin inline asm
	{  cvt.f32.f16 %f46, %rs27;}

	// end inline asm
	ld.global.u8 	%rs28, [%rd10+6];
	// begin inline asm
	{  cvt.f32.f16 %f47, %rs28;}

	// end inline asm
	fma.rn.f32 	%f65, %f46, %f47, %f64;
	ld.global.u8 	%rs29, [%rd9+7];
	// begin inline asm
	{  cvt.f32.f16 %f48, %rs29;}

	// end inline asm
	ld.global.u8 	%rs30, [%rd10+7];
	// begin inline asm
	{  cvt.f32.f16 %f49, %rs30;}

	// end inline asm
	fma.rn.f32 	%f66, %f48, %f49, %f65;
	ld.global.u8 	%rs31, [%rd9+8];
	// begin inline asm
	{  cvt.f32.f16 %f50, %rs31;}

	// end inline asm
	ld.global.u8 	%rs32, [%rd10+8];
	// begin inline asm
	{  cvt.f32.f16 %f51, %rs32;}

	// end inline asm
	fma.rn.f32 	%f134, %f50, %f51, %f66;
	add.s32 	%r38, %r38, 16;
	add.s32 	%r37, %r37, 16;
	setp.ne.s32 	%p4, %r38, 0;
	@%p4 bra 	$L__BB3_4;
$L__BB3_5:
	setp.eq.s32 	%p5, %r3, 0;
	@%p5 bra 	$L__BB3_14;
	and.b32  	%r11, %r23, 7;
	setp.lt.u32 	%p6, %r3, 8;
	@%p6 bra 	$L__BB3_8;
	add.s32 	%r31, %r40, %r2;
	cvt.s64.s32 	%rd11, %r31;
	add.s64 	%rd12, %rd2, %rd11;
	ld.global.u8 	%rs33, [%rd12];
	// begin inline asm
	{  cvt.f32.f16 %f68, %rs33;}

	// end inline asm
	add.s64 	%rd13, %rd1, %rd11;
	ld.global.u8 	%rs34, [%rd13];
	// begin inline asm
	{  cvt.f32.f16 %f69, %rs34;}

	// end inline asm
	fma.rn.f32 	%f84, %f68, %f69, %f134;
	ld.global.u8 	%rs35, [%rd12+1];
	// begin inline asm
	{  cvt.f32.f16 %f70, %rs35;}

	// end inline asm
	ld.global.u8 	%rs36, [%rd13+1];
	// begin inline asm
	{  cvt.f32.f16 %f71, %rs36;}

	// end inline asm
	fma.rn.f32 	%f85, %f70, %f71, %f84;
	ld.global.u8 	%rs37, [%rd12+2];
	// begin inline asm
	{  cvt.f32.f16 %f72, %rs37;}

	// end inline asm
	ld.global.u8 	%rs38, [%rd13+2];
	// begin inline asm
	{  cvt.f32.f16 %f73, %rs38;}

	// end inline asm
	fma.rn.f32 	%f86, %f72, %f73, %f85;
	ld.global.u8 	%rs39, [%rd12+3];
	// begin inline asm
	{  cvt.f32.f16 %f74, %rs39;}

	// end inline asm
	ld.global.u8 	%rs40, [%rd13+3];
	// begin inline asm
	{  cvt.f32.f16 %f75, %rs40;}

	// end inline asm
	fma.rn.f32 	%f87, %f74, %f75, %f86;
	ld.global.u8 	%rs41, [%rd12+4];
	// begin inline asm
	{  cvt.f32.f16 %f76, %rs41;}

	// end inline asm
	ld.global.u8 	%rs42, [%rd13+4];
	// begin inline asm
	{  cvt.f32.f16 %f77, %rs42;}

	// end inline asm
	fma.rn.f32 	%f88, %f76, %f77, %f87;
	ld.global.u8 	%rs43, [%rd12+5];
	// begin inline asm
	{  cvt.f32.f16 %f78, %rs43;}

	// end inline asm
	ld.global.u8 	%rs44, [%rd13+5];
	// begin inline asm
	{  cvt.f32.f16 %f79, %rs44;}

	// end inline asm
	fma.rn.f32 	%f89, %f78, %f79, %f88;
	ld.global.u8 	%rs45, [%rd12+6];
	// begin inline asm
	{  cvt.f32.f16 %f80, %rs45;}

	// end inline asm
	ld.global.u8 	%rs46, [%rd13+6];
	// begin inline asm
	{  cvt.f32.f16 %f81, %rs46;}

	// end inline asm
	fma.rn.f32 	%f90, %f80, %f81, %f89;
	ld.global.u8 	%rs47, [%rd12+7];
	// begin inline asm
	{  cvt.f32.f16 %f82, %rs47;}

	// end inline asm
	ld.global.u8 	%rs48, [%rd13+7];
	// begin inline asm
	{  cvt.f32.f16 %f83, %rs48;}

	// end inline asm
	fma.rn.f32 	%f134, %f82, %f83, %f90;
	add.s32 	%r40, %r40, 8;
$L__BB3_8:
	setp.eq.s32 	%p7, %r11, 0;
	@%p7 bra 	$L__BB3_14;
	and.b32  	%r14, %r23, 3;
	setp.lt.u32 	%p8, %r11, 4;
	@%p8 bra 	$L__BB3_11;
	add.s32 	%r32, %r40, %r2;
	cvt.s64.s32 	%rd14, %r32;
	add.s64 	%rd15, %rd2, %rd14;
	ld.global.u8 	%rs49, [%rd15];
	// begin inline asm
	{  cvt.f32.f16 %f92, %rs49;}

	// end inline asm
	add.s64 	%rd16, %rd1, %rd14;
	ld.global.u8 	%rs50, [%rd16];
	// begin inline asm
	{  cvt.f32.f16 %f93, %rs50;}

	// end inline asm
	fma.rn.f32 	%f100, %f92, %f93, %f134;
	ld.global.u8 	%rs51, [%rd15+1];
	// begin inline asm
	{  cvt.f32.f16 %f94, %rs51;}

	// end inline asm
	ld.global.u8 	%rs52, [%rd16+1];
	// begin inline asm
	{  cvt.f32.f16 %f95, %rs52;}

	// end inline asm
	fma.rn.f32 	%f101, %f94, %f95, %f100;
	ld.global.u8 	%rs53, [%rd15+2];
	// begin inline asm
	{  cvt.f32.f16 %f96, %rs53;}

	// end inline asm
	ld.global.u8 	%rs54, [%rd16+2];
	// begin inline asm
	{  cvt.f32.f16 %f97, %rs54;}

	// end inline asm
	fma.rn.f32 	%f102, %f96, %f97, %f101;
	ld.global.u8 	%rs55, [%rd15+3];
	// begin inline asm
	{  cvt.f32.f16 %f98, %rs55;}

	// end inline asm
	ld.global.u8 	%rs56, [%rd16+3];
	// begin inline asm
	{  cvt.f32.f16 %f99, %rs56;}

	// end inline asm
	fma.rn.f32 	%f134, %f98, %f99, %f102;
	add.s32 	%r40, %r40, 4;
$L__BB3_11:
	setp.eq.s32 	%p9, %r14, 0;
	@%p9 bra 	$L__BB3_14;
	add.s32 	%r43, %r40, %r2;
	neg.s32 	%r42, %r14;
$L__BB3_13:
	.pragma "nounroll";
	cvt.s64.s32 	%rd17, %r43;
	add.s64 	%rd18, %rd1, %rd17;
	add.s64 	%rd19, %rd2, %rd17;
	ld.global.u8 	%rs57, [%rd19];
	// begin inline asm
	{  cvt.f32.f16 %f103, %rs57;}

	// end inline asm
	ld.global.u8 	%rs58, [%rd18];
	// begin inline asm
	{  cvt.f32.f16 %f104, %rs58;}

	// end inline asm
	fma.rn.f32 	%f134, %f103, %f104, %f134;
	add.s32 	%r43, %r43, 1;
	add.s32 	%r42, %r42, 1;
	setp.ne.s32 	%p10, %r42, 0;
	@%p10 bra 	$L__BB3_13;
$L__BB3_14:
	add.f32 	%f135, %f134, 0f3F800000;
$L__BB3_15:
	setp.lt.f32 	%p11, %f135, 0f00800000;
	mul.f32 	%f106, %f135, 0f4B000000;
	selp.f32 	%f107, %f106, %f135, %p11;
	selp.f32 	%f108, 0fC1B80000, 0f00000000, %p11;
	mov.b32 	%r33, %f107;
	add.s32 	%r34, %r33, -1059760811;
	and.b32  	%r35, %r34, -8388608;
	sub.s32 	%r36, %r33, %r35;
	mov.b32 	%f109, %r36;
	cvt.rn.f32.s32 	%f110, %r35;
	fma.rn.f32 	%f111, %f110, 0f34000000, %f108;
	add.f32 	%f112, %f109, 0fBF800000;
	fma.rn.f32 	%f113, %f112, 0fBE055027, 0f3E1039F6;
	fma.rn.f32 	%f114, %f113, %f112, 0fBDF8CDCC;
	fma.rn.f32 	%f115, %f114, %f112, 0f3E0F2955;
	fma.rn.f32 	%f116, %f115, %f112, 0fBE2AD8B9;
	fma.rn.f32 	%f117, %f116, %f112, 0f3E4CED0B;
	fma.rn.f32 	%f118, %f117, %f112, 0fBE7FFF22;
	fma.rn.f32 	%f119, %f118, %f112, 0f3EAAAA78;
	fma.rn.f32 	%f120, %f119, %f112, 0fBF000000;
	mul.f32 	%f121, %f112, %f120;
	fma.rn.f32 	%f122, %f121, %f112, %f112;
	fma.rn.f32 	%f123, %f111, 0f3F317218, %f122;
	setp.gt.u32 	%p12, %r33, 2139095039;
	fma.rn.f32 	%f124, %f107, 0f7F800000, 0f7F800000;
	selp.f32 	%f125, %f124, %f123, %p12;
	setp.eq.f32 	%p13, %f107, 0f00000000;
	selp.f32 	%f105, 0fFF800000, %f125, %p13;
	// begin inline asm
	{  cvt.rn.f16.f32 %rs59, %f105;}

	// end inline asm
	cvt.s64.s32 	%rd20, %r1;
	cvta.to.global.u64 	%rd21, %rd5;
	add.s64 	%rd22, %rd21, %rd20;
	st.global.u8 	[%rd22], %rs59;
$L__BB3_16:
	ret;

}


// ===== COMPILED SASS (sm_100) =====

	.target	sm_100

	.elftype	@"ET_EXEC"


//--------------------- .note.nv.tkinfo           --------------------------
	.section	.note.nv.tkinfo,"",@"SHT_NOTE"
	.sectionflags	@"SHF_NOTE_NV_TKINFO"
	.tkinfo
        /*0018*/ 	.word	0x00000002
        /*0030*/ 	.string	""
        /*0030*/ 	.string	"ptxas"
        /*0030*/ 	.string	"Cuda compilation tools, release 13.0, V13.0.88"
        /*0030*/ 	.string	"Build cuda_13.0.r13.0/compiler.36424714_0"
        /*0030*/ 	.string	"-arch sm_100 -m 64 "



//--------------------- .note.nv.cuinfo           --------------------------
	.section	.note.nv.cuinfo,"",@"SHT_NOTE"
	.sectionflags	@"SHF_NOTE_NV_CUINFO"
        /*0018*/ 	.short	0x0002
        /*001a*/ 	.short	0x0064
        /*001c*/ 	.short	0x0082
	.zero		2


//--------------------- .nv.info                  --------------------------
	.section	.nv.info,"",@"SHT_CUDA_INFO"
	.align	4


	//----- nvinfo : EIATTR_REGCOUNT
	.align		4
        /*0000*/ 	.byte	0x04, 0x2f
        /*0002*/ 	.short	(.L_1 - .L_0)
	.align		4
.L_0:
        /*0004*/ 	.word	index@(_Z13mel_gram_fp64PKdPdiiS0_i)
        /*0008*/ 	.word	0x00000020


	//----- nvinfo : EIATTR_FRAME_SIZE
	.align		4
.L_1:
        /*000c*/ 	.byte	0x04, 0x11
        /*000e*/ 	.short	(.L_3 - .L_2)
	.align		4
.L_2:
        /*0010*/ 	.word	index@(_Z13mel_gram_fp64PKdPdiiS0_i)
        /*0014*/ 	.word	0x00000000


	//----- nvinfo : EIATTR_REGCOUNT
	.align		4
.L_3:
        /*0018*/ 	.byte	0x04, 0x2f
        /*001a*/ 	.short	(.L_5 - .L_4)
	.align		4
.L_4:
        /*001c*/ 	.word	index@(_Z13mel_gram_fp32PKfPfiiS0_i)
        /*0020*/ 	.word	0x00000020


	//----- nvinfo : EIATTR_FRAME_SIZE
	.align		4
.L_5:
        /*0024*/ 	.byte	0x04, 0x11
        /*0026*/ 	.short	(.L_7 - .L_6)
	.align		4
.L_6:
        /*0028*/ 	.word	index@(_Z13mel_gram_fp32PKfPfiiS0_i)
        /*002c*/ 	.word	0x00000000


	//----- nvinfo : EIATTR_REGCOUNT
	.align		4
.L_7:
        /*0030*/ 	.byte	0x04, 0x2f
        /*0032*/ 	.short	(.L_9 - .L_8)
	.align		4
.L_8:
        /*0034*/ 	.word	index@(_Z13mel_gram_fp16PK6__halfPS_iiS1_i)
        /*0038*/ 	.word	0x00000020


	//----- nvinfo : EIATTR_FRAME_SIZE
	.align		4
.L_9:
        /*003c*/ 	.byte	0x04, 0x11
        /*003e*/ 	.short	(.L_11 - .L_10)
	.align		4
.L_10:
        /*0040*/ 	.word	index@(_Z13mel_gram_fp16PK6__halfPS_iiS1_i)
        /*0044*/ 	.word	0x00000000


	//----- nvinfo : EIATTR_REGCOUNT
	.align		4
.L_11:
        /*0048*/ 	.byte	0x04, 0x2f
        /*004a*/ 	.short	(.L_13 - .L_12)
	.align		4
.L_12:
        /*004c*/ 	.word	index@(_Z12mel_gram_fp8PK13__nv_fp8_e4m3PS_iiS1_i)
        /*0050*/ 	.word	0x00000020


	//----- nvinfo : EIATTR_FRAME_SIZE
	.align		4
.L_13:
        /*0054*/ 	.byte	0x04, 0x11
        /*0056*/ 	.short	(.L_15 - .L_14)
	.align		4
.L_14:
        /*0058*/ 	.word	index@(_Z12mel_gram_fp8PK13__nv_fp8_e4m3PS_iiS1_i)
        /*005c*/ 	.word	0x00000000


	//----- nvinfo : EIATTR_MIN_STACK_SIZE
	.align		4
.L_15:
        /*0060*/ 	.byte	0x04, 0x12
        /*0062*/ 	.short	(.L_17 - .L_16)
	.align		4
.L_16:
        /*0064*/ 	.word	index@(_Z12mel_gram_fp8PK13__nv_fp8_e4m3PS_iiS1_i)
        /*0068*/ 	.word	0x00000000


	//----- nvinfo : EIATTR_MIN_STACK_SIZE
	.align		4
.L_17:
        /*006c*/ 	.byte	0x04, 0x12
        /*006e*/ 	.short	(.L_19 - .L_18)
	.align		4
.L_18:
        /*0070*/ 	.word	index@(_Z13mel_gram_fp16PK6__halfPS_iiS1_i)
        /*0074*/ 	.word	0x00000000


	//----- nvinfo : EIATTR_MIN_STACK_SIZE
	.align		4
.L_19:
        /*0078*/ 	.byte	0x04, 0x12
        /*007a*/ 	.short	(.L_21 - .L_20)
	.align		4
.L_20:
        /*007c*/ 	.word	index@(_Z13mel_gram_fp32PKfPfiiS0_i)
        /*0080*/ 	.word	0x00000000


	//----- nvinfo : EIATTR_MIN_STACK_SIZE
	.align		4
.L_21:
        /*0084*/ 	.byte	0x04, 0x12
        /*0086*/ 	.short	(.L_23 - .L_22)
	.align		4
.L_22:
        /*0088*/ 	.word	index@(_Z13mel_gram_fp64PKdPdiiS0_i)
        /*008c*/ 	.word	0x00000000
.L_23:


//--------------------- .nv.compat                --------------------------
	.section	.nv.compat,"",@"SHT_CUDA_COMPAT_INFO"
	.align	4
        /*0000*/ 	.byte	0x02, 0x09, 0x00, 0x00, 0x02, 0x02, 0x01, 0x00, 0x02, 0x05, 0x05, 0x00, 0x03, 0x07, 0x01, 0x01
        /*0010*/ 	.byte	0x02, 0x03, 0x00, 0x00, 0x02, 0x06, 0x01, 0x00, 0x04, 0x0b, 0x08, 0x00, 0x01, 0x00, 0x00, 0x00
        /*0020*/ 	.byte	0x00, 0x00, 0x00, 0x00


//--------------------- .nv.info._Z12mel_gram_fp8PK13__nv_fp8_e4m3PS_iiS1_i --------------------------
	.section	.nv.info._Z12mel_gram_fp8PK13__nv_fp8_e4m3PS_iiS1_i,"",@"SHT_CUDA_INFO"
	.sectionflags	@""
	.align	4


	//----- nvinfo : EIATTR_CUDA_API_VERSION
	.align		4
        /*0000*/ 	.byte	0x04, 0x37
        /*0002*/ 	.short	(.L_25 - .L_24)
.L_24:
        /*0004*/ 	.word	0x00000082


	//----- nvinfo : EIATTR_KPARAM_INFO
	.align		4
.L_25:
        /*0008*/ 	.byte	0x04, 0x17
        /*000a*/ 	.short	(.L_27 - .L_26)
.L_26:
        /*000c*/ 	.word	0x00000000
        /*0010*/ 	.short	0x0005
        /*0012*/ 	.short	0x0020
        /*0014*/ 	.byte	0x00, 0xf0, 0x11, 0x00


	//----- nvinfo : EIATTR_KPARAM_INFO
	.align		4
.L_27:
        /*0018*/ 	.byte	0x04, 0x17
        /*001a*/ 	.short	(.L_29 - .L_28)
.L_28:
        /*001c*/ 	.word	0x00000000
        /*0020*/ 	.short	0x0004
        /*0022*/ 	.short	0x0018
        /*0024*/ 	.byte	0x00, 0xf5, 0x21, 0x00


	//----- nvinfo : EIATTR_KPARAM_INFO
	.align		4
.L_29:
        /*0028*/ 	.byte	0x04, 0x17
        /*002a*/ 	.short	(.L_31 - .L_30)
.L_30:
        /*002c*/ 	.word	0x00000000
        /*0030*/ 	.short	0x0003
        /*0032*/ 	.short	0x0014
        /*0034*/ 	.byte	0x00, 0xf0, 0x11, 0x00


	//----- nvinfo : EIATTR_KPARAM_INFO
	.align		4
.L_31:
        /*0038*/ 	.byte	0x04, 0x17
        /*003a*/ 	.short	(.L_33 - .L_32)
.L_32:
        /*003c*/ 	.word	0x00000000
        /*0040*/ 	.short	0x0002
        /*0042*/ 	.short	0x0010
        /*0044*/ 	.byte	0x00, 0xf0, 0x11, 0x00


	//----- nvinfo : EIATTR_KPARAM_INFO
	.align		4
.L_33:
        /*0048*/ 	.byte	0x04, 0x17
        /*004a*/ 	.short	(.L_35 - .L_34)
.L_34:
        /*004c*/ 	.word	0x00000000
        /*0050*/ 	.short	0x0001
        /*0052*/ 	.short	0x0008
        /*0054*/ 	.byte	0x00, 0xf5, 0x21, 0x00


	//----- nvinfo : EIATTR_KPARAM_INFO
	.align		4
.L_35:
        /*0058*/ 	.byte	0x04, 0x17
        /*005a*/ 	.short	(.L_37 - .L_36)
.L_36:
        /*005c*/ 	.word	0x00000000
        /*0060*/ 	.short	0x0000
        /*0062*/ 	.short	0x0000
        /*0064*/ 	.byte	0x00, 0xf5, 0x21, 0x00


	//----- nvinfo : EIATTR_SPARSE_MMA_MASK
	.align		4
.L_37:
        /*0068*/ 	.byte	0x03, 0x50
        /*006a*/ 	.short	0x0000


	//----- nvinfo : EIATTR_MAXREG_COUNT
	.align		4
        /*006c*/ 	.byte	0x03, 0x1b
        /*006e*/ 	.short	0x00ff


	//----- nvinfo : EIATTR_MERCURY_ISA_VERSION
	.align		4
        /*0070*/ 	.byte	0x03, 0x5f
        /*0072*/ 	.short	0x0101


	//----- nvinfo : EIATTR_VRC_CTA_INIT_COUNT
	.align		4
        /*0074*/ 	.byte	0x02, 0x4a
	.zero		1
	.zero		1


	//----- nvinfo : EIATTR_EXIT_INSTR_OFFSETS
	.align		4
        /*0078*/ 	.byte	0x04, 0x1c
        /*007a*/ 	.short	(.L_39 - .L_38)


	//   ....[0]....
.L_38:
        /*007c*/ 	.word	0x00000080


	//   ....[1]....
        /*0080*/ 	.word	0x00001000


	//----- nvinfo : EIATTR_CBANK_PARAM_SIZE
	.align		4
.L_39:
        /*0084*/ 	.byte	0x03, 0x19
        /*0086*/ 	.short	0x0024


	//----- nvinfo : EIATTR_PARAM_CBANK
	.align		4
        /*0088*/ 	.byte	0x04, 0x0a
        /*008a*/ 	.short	(.L_41 - .L_40)
	.align		4
.L_40:
        /*008c*/ 	.word	index@(.nv.constant0._Z12mel_gram_fp8PK13__nv_fp8_e4m3PS_iiS1_i)
        /*0090*/ 	.short	0x0380
        /*0092*/ 	.short	0x0024


	//----- nvinfo : EIATTR_SW_WAR
	.align		4
.L_41:
        /*0094*/ 	.byte	0x04, 0x36
        /*0096*/ 	.short	(.L_43 - .L_42)
.L_42:
        /*0098*/ 	.word	0x00000008
.L_43:


//--------------------- .nv.info._Z13mel_gram_fp16PK6__halfPS_iiS1_i --------------------------
	.section	.nv.info._Z13mel_gram_fp16PK6__halfPS_iiS1_i,"",@"SHT_CUDA_INFO"
	.sectionflags	@""
	.align	4


	//----- nvinfo : EIATTR_CUDA_API_VERSION
	.align		4
        /*0000*/ 	.byte	0x04, 0x37
        /*0002*/ 	.short	(.L_45 - .L_44)
.L_44:
        /*0004*/ 	.word	0x00000082


	//----- nvinfo : EIATTR_KPARAM_INFO
	.align		4
.L_45:
        /*0008*/ 	.byte	0x04, 0x17
        /*000a*/ 	.short	(.L_47 - .L_46)
.L_46:
        /*000c*/ 	.word	0x00000000
        /*0010*/ 	.short	0x0005
        /*0012*/ 	.short	0x0020
        /*0014*/ 	.byte	0x00, 0xf0, 0x11, 0x00


	//----- nvinfo : EIATTR_KPARAM_INFO
	.align		4
.L_47:
        /*0018*/ 	.byte	0x04, 0x17
        /*001a*/ 	.short	(.L_49 - .L_48)
.L_48:
        /*001c*/ 	.word	0x00000000
        /*0020*/ 	.short	0x0004
        /*0022*/ 	.short	0x0018
        /*0024*/ 	.byte	0x00, 0xf5, 0x21, 0x00


	//----- nvinfo : EIATTR_KPARAM_INFO
	.align		4
.L_49:
        /*0028*/ 	.byte	0x04, 0x17
        /*002a*/ 	.short	(.L_51 - .L_50)
.L_50:
        /*002c*/ 	.word	0x00000000
        /*0030*/ 	.short	0x0003
        /*0032*/ 	.short	0x0014
        /*0034*/ 	.byte	0x00, 0xf0, 0x11, 0x00


	//----- nvinfo : EIATTR_KPARAM_INFO
	.align		4
.L_51:
        /*0038*/ 	.byte	0x04, 0x17
        /*003a*/ 	.short	(.L_53 - .L_52)
.L_52:
        /*003c*/ 	.word	0x00000000
        /*0040*/ 	.short	0x0002
        /*0042*/ 	.short	0x0010
        /*0044*/ 	.byte	0x00, 0xf0, 0x11, 0x00


	//----- nvinfo : EIATTR_KPARAM_INFO
	.align		4
.L_53:
        /*0048*/ 	.byte	0x04, 0x17
        /*004a*/ 	.short	(.L_55 - .L_54)
.L_54:
        /*004c*/ 	.word	0x00000000
        /*0050*/ 	.short	0x0001
        /*0052*/ 	.short	0x0008
        /*0054*/ 	.byte	0x00, 0xf5, 0x21, 0x00


	//----- nvinfo : EIATTR_KPARAM_INFO
	.align		4
.L_55:
        /*0058*/ 	.byte	0x04, 0x17
        /*005a*/ 	.short	(.L_57 - .L_56)
.L_56:
        /*005c*/ 	.word	0x00000000
        /*0060*/ 	.short	0x0000
        /*0062*/ 	.short	0x0000
        /*0064*/ 	.byte	0x00, 0xf5, 0x21, 0x00


	//----- nvinfo : EIATTR_SPARSE_MMA_MASK
	.align		4
.L_57:
        /*0068*/ 	.byte	0x03, 0x50
        /*006a*/ 	.short	0x0000


	//----- nvinfo : EIATTR_MAXREG_COUNT
	.align		4
        /*006c*/ 	.byte	0x03, 0x1b
        /*006e*/ 	.short	0x00ff


	//----- nvinfo : EIATTR_MERCURY_ISA_VERSION
	.align		4
        /*0070*/ 	.byte	0x03, 0x5f
        /*0072*/ 	.short	0x0101


	//----- nvinfo : EIATTR_VRC_CTA_INIT_COUNT
	.align		4
        /*0074*/ 	.byte	0x02, 0x4a
	.zero		1
	.zero		1


	//----- nvinfo : EIATTR_EXIT_INSTR_OFFSETS
	.align		4
        /*0078*/ 	.byte	0x04, 0x1c
        /*007a*/ 	.short	(.L_59 - .L_58)


	//   ....[0]....
.L_58:
        /*007c*/ 	.word	0x00000080


	//   ....[1]....
        /*0080*/ 	.word	0x00000fa0


	//----- nvinfo : EIATTR_CBANK_PARAM_SIZE
	.align		4
.L_59:
        /*0084*/ 	.byte	0x03, 0x19
        /*0086*/ 	.short	0x0024


	//----- nvinfo : EIATTR_PARAM_CBANK
	.align		4
        /*0088*/ 	.byte	0x04, 0x0a
        /*008a*/ 	.short	(.L_61 - .L_60)
	.align		4
.L_60:
        /*008c*/ 	.word	index@(.nv.constant0._Z13mel_gram_fp16PK6__halfPS_iiS1_i)
        /*0090*/ 	.short	0x0380
        /*0092*/ 	.short	0x0024


	//----- nvinfo : EIATTR_SW_WAR
	.align		4
.L_61:
        /*0094*/ 	.byte	0x04, 0x36
        /*0096*/ 	.short	(.L_63 - .L_62)
.L_62:
        /*0098*/ 	.word	0x00000008
.L_63:


//--------------------- .nv.info._Z13mel_gram_fp32PKfPfiiS0_i --------------------------
	.section	.nv.info._Z13mel_gram_fp32PKfPfiiS0_i,"",@"SHT_CUDA_INFO"
	.sectionflags	@""
	.align	4


	//----- nvinfo : EIATTR_CUDA_API_VERSION
	.align		4
        /*0000*/ 	.byte	0x04, 0x37
        /*0002*/ 	.short	(.L_65 - .L_64)
.L_64:
        /*0004*/ 	.word	0x00000082


	//----- nvinfo : EIATTR_KPARAM_INFO
	.align		4
.L_65:
        /*0008*/ 	.byte	0x04, 0x17
        /*000a*/ 	.short	(.L_67 - .L_66)
.L_66:
        /*000c*/ 	.word	0x00000000
        /*0010*/ 	.short	0x0005
        /*0012*/ 	.short	0x0020
        /*0014*/ 	.byte	0x00, 0xf0, 0x11, 0x00


	//----- nvinfo : EIATTR_KPARAM_INFO
	.align		4
.L_67:
        /*0018*/ 	.byte	0x04, 0x17
        /*001a*/ 	.short	(.L_69 - .L_68)
.L_68:
        /*001c*/ 	.word	0x00000000
        /*0020*/ 	.short	0x0004
        /*0022*/ 	.short	0x0018
        /*0024*/ 	.byte	0x00, 0xf5, 0x21, 0x00


	//----- nvinfo : EIATTR_KPARAM_INFO
	.align		4
.L_69:
        /*0028*/ 	.byte	0x04, 0x17
        /*002a*/ 	.short	(.L_71 - .L_70)
.L_70:
        /*002c*/ 	.word	0x00000000
        /*0030*/ 	.short	0x0003
        /*0032*/ 	.short	0x0014
        /*0034*/ 	.byte	0x00, 0xf0, 0x11, 0x00


	//----- nvinfo : EIATTR_KPARAM_INFO
	.align		4
.L_71:
        /*0038*/ 	.byte	0x04, 0x17
        /*003a*/ 	.short	(.L_73 - .L_72)
.L_72:
        /*003c*/ 	.word	0x00000000
        /*0040*/ 	.short	0x0002
        /*0042*/ 	.short	0x0010
        /*0044*/ 	.byte	0x00, 0xf0, 0x11, 0x00


	//----- nvinfo : EIATTR_KPARAM_INFO
	.align		4
.L_73:
        /*0048*/ 	.byte	0x04, 0x17
        /*004a*/ 	.short	(.L_75 - .L_74)
.L_74:
        /*004c*/ 	.word	0x00000000
        /*0050*/ 	.short	0x0001
        /*0052*/ 	.short	0x0008
        /*0054*/ 	.byte	0x00, 0xf5, 0x21, 0x00


	//----- nvinfo : EIATTR_KPARAM_INFO
	.align		4
.L_75:
        /*0058*/ 	.byte	0x04, 0x17
        /*005a*/ 	.short	(.L_77 - .L_76)
.L_76:
        /*005c*/ 	.word	0x00000000
        /*0060*/ 	.short	0x0000
        /*0062*/ 	.short	0x0000
        /*0064*/ 	.byte	0x00, 0xf5, 0x21, 0x00


	//----- nvinfo : EIATTR_SPARSE_MMA_MASK
	.align		4
.L_77:
        /*0068*/ 	.byte	0x03, 0x50
        /*006a*/ 	.short	0x0000


	//----- nvinfo : EIATTR_MAXREG_COUNT
	.align		4
        /*006c*/ 	.byte	0x03, 0x1b
        /*006e*/ 	.short	0x00ff


	//----- nvinfo : EIATTR_MERCURY_ISA_VERSION
	.align		4
        /*0070*/ 	.byte	0x03, 0x5f
        /*0072*/ 	.short	0x0101


	//----- nvinfo : EIATTR_VRC_CTA_INIT_COUNT
	.align		4
        /*0074*/ 	.byte	0x02, 0x4a
	.zero		1
	.zero		1


	//----- nvinfo : EIATTR_EXIT_INSTR_OFFSETS
	.align		4
        /*0078*/ 	.byte	0x04, 0x1c
        /*007a*/ 	.short	(.L_79 - .L_78)


	//   ....[0]....
.L_78:
        /*007c*/ 	.word	0x00000080


	//   ....[1]....
        /*0080*/ 	.word	0x00001530


	//----- nvinfo : EIATTR_CBANK_PARAM_SIZE
	.align		4
.L_79:
        /*0084*/ 	.byte	0x03, 0x19
        /*0086*/ 	.short	0x0024


	//----- nvinfo : EIATTR_PARAM_CBANK
	.align		4
        /*0088*/ 	.byte	0x04, 0x0a
        /*008a*/ 	.short	(.L_81 - .L_80)
	.align		4
.L_80:
        /*008c*/ 	.word	index@(.nv.constant0._Z13mel_gram_fp32PKfPfiiS0_i)
        /*0090*/ 	.short	0x0380
        /*0092*/ 	.short	0x0024


	//----- nvinfo : EIATTR_SW_WAR
	.align		4
.L_81:
        /*0094*/ 	.byte	0x04, 0x36
        /*0096*/ 	.short	(.L_83 - .L_82)
.L_82:
        /*0098*/ 	.word	0x00000008
.L_83:


//--------------------- .nv.info._Z13mel_gram_fp64PKdPdiiS0_i --------------------------
	.section	.nv.info._Z13mel_gram_fp64PKdPdiiS0_i,"",@"SHT_CUDA_INFO"
	.sectionflags	@""
	.align	4


	//----- nvinfo : EIATTR_CUDA_API_VERSION
	.align		4
        /*0000*/ 	.byte	0x04, 0x37
        /*0002*/ 	.short	(.L_85 - .L_84)
.L_84:
        /*0004*/ 	.word	0x00000082


	//----- nvinfo : EIATTR_KPARAM_INFO
	.align		4
.L_85:
        /*0008*/ 	.byte	0x04, 0x17
        /*000a*/ 	.short	(.L_87 - .L_86)
.L_86:
        /*000c*/ 	.word	0x00000000
        /*0010*/ 	.short	0x0005
        /*0012*/ 	.short	0x0020
        /*0014*/ 	.byte	0x00, 0xf0, 0x11, 0x00


	//----- nvinfo : EIATTR_KPARAM_INFO
	.align		4
.L_87:
        /*0018*/ 	.byte	0x04, 0x17
        /*001a*/ 	.short	(.L_89 - .L_88)
.L_88:
        /*001c*/ 	.word	0x00000000
        /*0020*/ 	.short	0x0004
        /*0022*/ 	.short	0x0018
        /*0024*/ 	.byte	0x00, 0xf5, 0x21, 0x00


	//----- nvinfo : EIATTR_KPARAM_INFO
	.align		4
.L_89:
        /*0028*/ 	.byte	0x04, 0x17
        /*002a*/ 	.short	(.L_91 - .L_90)
.L_90:
        /*002c*/ 	.word	0x00000000
        /*0030*/ 	.short	0x0003
        /*0032*/ 	.short	0x0014
        /*0034*/ 	.byte	0x00, 0xf0, 0x11, 0x00


	//----- nvinfo : EIATTR_KPARAM_INFO
	.align		4
.L_91:
        /*0038*/ 	.byte	0x04, 0x17
        /*003a*/ 	.short	(.L_93 - .L_92)
.L_92:
        /*003c*/ 	.word	0x00000000
        /*0040*/ 	.short	0x0002
        /*0042*/ 	.short	0x0010
        /*0044*/ 	.byte	0x00, 0xf0, 0x11, 0x00


	//----- nvinfo : EIATTR_KPARAM_INFO
	.align		4
.L_93:
        /*0048*/ 	.byte	0x04, 0x17
        /*004a*/ 	.short	(.L_95 - .L_94)
.L_94:
        /*004c*/ 	.word	0x00000000
        /*0050*/ 	.short	0x0001
        /*0052*/ 	.short	0x0008
        /*0054*/ 	.byte	0x00, 0xf5, 0x21, 0x00


	//----- nvinfo : EIATTR_KPARAM_INFO
	.align		4
.L_95:
        /*0058*/ 	.byte	0x04, 0x17
        /*005a*/ 	.short	(.L_97 - .L_96)
.L_96:
        /*005c*/ 	.word	0x00000000
        /*0060*/ 	.short	0x0000
        /*0062*/ 	.short	0x0000
        /*0064*/ 	.byte	0x00, 0xf5, 0x21, 0x00


	//----- nvinfo : EIATTR_SPARSE_MMA_MASK
	.align		4
.L_97:
        /*0068*/ 	.byte	0x03, 0x50
        /*006a*/ 	.short	0x0000


	//----- nvinfo : EIATTR_MAXREG_COUNT
	.align		4
        /*006c*/ 	.byte	0x03, 0x1b
        /*006e*/ 	.short	0x00ff


	//----- nvinfo : EIATTR_MERCURY_ISA_VERSION
	.align		4
        /*0070*/ 	.byte	0x03, 0x5f
        /*0072*/ 	.short	0x0101


	//----- nvinfo : EIATTR_VRC_CTA_INIT_COUNT
	.align		4
        /*0074*/ 	.byte	0x02, 0x4a
	.zero		1
	.zero		1


	//----- nvinfo : EIATTR_EXIT_INSTR_OFFSETS
	.align		4
        /*0078*/ 	.byte	0x04, 0x1c
        /*007a*/ 	.short	(.L_99 - .L_98)


	//   ....[0]....
.L_98:
        /*007c*/ 	.word	0x00000080


	//   ....[1]....
        /*0080*/ 	.word	0x00001540


	//----- nvinfo : EIATTR_CBANK_PARAM_SIZE
	.align		4
.L_99:
        /*0084*/ 	.byte	0x03, 0x19
        /*0086*/ 	.short	0x0024


	//----- nvinfo : EIATTR_PARAM_CBANK
	.align		4
        /*0088*/ 	.byte	0x04, 0x0a
        /*008a*/ 	.short	(.L_101 - .L_100)
	.align		4
.L_100:
        /*008c*/ 	.word	index@(.nv.constant0._Z13mel_gram_fp64PKdPdiiS0_i)
        /*0090*/ 	.short	0x0380
        /*0092*/ 	.short	0x0024


	//----- nvinfo : EIATTR_SW_WAR
	.align		4
.L_101:
        /*0094*/ 	.byte	0x04, 0x36
        /*0096*/ 	.short	(.L_103 - .L_102)
.L_102:
        /*0098*/ 	.word	0x00000008
.L_103:


//--------------------- .nv.callgraph             --------------------------
	.section	.nv.callgraph,"",@"SHT_CUDA_CALLGRAPH"
	.align	4
	.sectionentsize	8
	.align		4
        /*0000*/ 	.word	0x00000000
	.align		4
        /*0004*/ 	.word	0xffffffff
	.align		4
        /*0008*/ 	.word	0x00000000
	.align		4
        /*000c*/ 	.word	0xfffffffe
	.align		4
        /*0010*/ 	.word	0x00000000
	.align		4
        /*0014*/ 	.word	0xfffffffd
	.align		4
        /*0018*/ 	.word	0x00000000
	.align		4
        /*001c*/ 	.word	0xfffffffc


//--------------------- .text._Z12mel_gram_fp8PK13__nv_fp8_e4m3PS_iiS1_i --------------------------
	.section	.text._Z12mel_gram_fp8PK13__nv_fp8_e4m3PS_iiS1_i,"ax",@progbits
	.align	128
        .global         _Z12mel_gram_fp8PK13__nv_fp8_e4m3PS_iiS1_i
        .type           _Z12mel_gram_fp8PK13__nv_fp8_e4m3PS_iiS1_i,@function
        .size           _Z12mel_gram_fp8PK13__nv_fp8_e4m3PS_iiS1_i,(.L_x_32 - _Z12mel_gram_fp8PK13__nv_fp8_e4m3PS_iiS1_i)
        .other          _Z12mel_gram_fp8PK13__nv_fp8_e4m3PS_iiS1_i,@"STO_CUDA_ENTRY STV_DEFAULT"
_Z12mel_gram_fp8PK13__nv_fp8_e4m3PS_iiS1_i:
.text._Z12mel_gram_fp8PK13__nv_fp8_e4m3PS_iiS1_i:
[----:B------:R-:W-:Y:S01]  /*0000*/  LDC R1, c[0x0][0x37c] ;  /* 0x0000df00ff017b82 */ /* 0x000fe20000000800 */
[----:B------:R-:W0:Y:S07]  /*0010*/  S2R R3, SR_TID.X ;  /* 0x0000000000037919 */ /* 0x000e2e0000002100 */
[----:B------:R-:W0:Y:S01]  /*0020*/  S2UR UR6, SR_CTAID.X ;  /* 0x00000000000679c3 */ /* 0x000e220000002500 */
[----:B------:R-:W1:Y:S07]  /*0030*/  LDCU.64 UR4, c[0x0][0x390] ;  /* 0x00007200ff0477ac */ /* 0x000e6e0008000a00 */
[----:B------:R-:W0:Y:S01]  /*0040*/  LDC R0, c[0x0][0x360] ;  /* 0x0000d800ff007b82 */ /* 0x000e220000000800 */
[----:B-1----:R-:W-:Y:S01]  /*0050*/  UIMAD UR4, UR5, UR4, URZ ;  /* 0x00000004050472a4 */ /* 0x002fe2000f8e02ff */
[----:B0-----:R-:W-:-:S05]  /*0060*/  IMAD R0, R0, UR6, R3 ;  /* 0x0000000600007c24 */ /* 0x001fca000f8e0203 */
[----:B------:R-:W-:-:S13]  /*0070*/  ISETP.GE.AND P0, PT, R0, UR4, PT ;  /* 0x0000000400007c0c */ /* 0x000fda000bf06270 */
[----:B------:R-:W-:Y:S05]  /*0080*/  @P0 EXIT ;  /* 0x000000000000094d */ /* 0x000fea0003800000 */
[----:B------:R-:W0:Y:S01]  /*0090*/  LDCU UR5, c[0x0][0x3a0] ;  /* 0x00007400ff0577ac */ /* 0x000e220008000800 */
[----:B------:R-:W-:Y:S01]  /*00a0*/  HFMA2 R8, -RZ, RZ, 1.875, 0 ;  /* 0x3f800000ff087431 */ /* 0x000fe200000001ff */
[----:B------:R-:W1:Y:S01]  /*00b0*/  LDCU.64 UR8, c[0x0][0x358] ;  /* 0x00006b00ff0877ac */ /* 0x000e620008000a00 */
[----:B0-----:R-:W-:-:S09]  /*00c0*/  UISETP.GE.AND UP0, UPT, UR5, 0x1, UPT ;  /* 0x000000010500788c */ /* 0x001fd2000bf06270 */
[----:B-1----:R-:W-:Y:S05]  /*00d0*/  BRA.U !UP0, `(.L_x_0) ;  /* 0x0000000d08487547 */ /* 0x002fea000b800000 */
[----:B------:R-:W-:Y:S02]  /*00e0*/  UISETP.GE.U32.AND UP1, UPT, UR5, 0x10, UPT ;  /* 0x000000100500788c */ /* 0x000fe4000bf26070 */
[----:B------:R-:W-:Y:S01]  /*00f0*/  IMAD R6, R0, UR5, RZ ;  /* 0x0000000500067c24 */ /* 0x000fe2000f8e02ff */
[----:B------:R-:W-:Y:S01]  /*0100*/  ULOP3.LUT UR6, UR5, 0xf, URZ, 0xc0, !UPT ;  /* 0x0000000f05067892 */ /* 0x000fe2000f8ec0ff */
[----:B------:R-:W-:Y:S01]  /*0110*/  MOV R8, RZ ;  /* 0x000000ff00087202 */ /* 0x000fe20000000f00 */
[----:B------:R-:W-:Y:S02]  /*0120*/  UMOV UR4, URZ ;  /* 0x000000ff00047c82 */ /* 0x000fe40008000000 */
[----:B------:R-:W-:Y:S02]  /*0130*/  UISETP.NE.AND UP0, UPT, UR6, URZ, UPT ;  /* 0x000000ff0600728c */ /* 0x000fe4000bf05270 */
[----:B------:R-:W-:Y:S09]  /*0140*/  BRA.U !UP1, `(.L_x_1) ;  /* 0x00000005097c7547 */ /* 0x000ff2000b800000 */
[----:B------:R-:W-:Y:S01]  /*0150*/  ULOP3.LUT UR4, UR5, 0x7ffffff0, URZ, 0xc0, !UPT ;  /* 0x7ffffff005047892 */ /* 0x000fe2000f8ec0ff */
[----:B------:R-:W-:Y:S02]  /*0160*/  MOV R8, RZ ;  /* 0x000000ff00087202 */ /* 0x000fe40000000f00 */
[----:B------:R-:W-:Y:S01]  /*0170*/  MOV R7, R6 ;  /* 0x0000000600077202 */ /* 0x000fe20000000f00 */
[----:B------:R-:W-:-:S12]  /*0180*/  UIADD3 UR7, UPT, UPT, -UR4, URZ, URZ ;  /* 0x000000ff04077290 */ /* 0x000fd8000fffe1ff */
.L_x_2:
[----:B------:R-:W0:Y:S01]  /*0190*/  LDC.64 R4, c[0x0][0x380] ;  /* 0x0000e000ff047b82 */ /* 0x000e220000000a00 */
[----:B------:R-:W-:-:S07]  /*01a0*/  SHF.R.S32.HI R10, RZ, 0x1f, R7 ;  /* 0x0000001fff0a7819 */ /* 0x000fce0000011407 */
[----:B------:R-:W1:Y:S01]  /*01b0*/  LDC.64 R2, c[0x0][0x398] ;  /* 0x0000e600ff027b82 */ /* 0x000e620000000a00 */
[----:B0-----:R-:W-:-:S04]  /*01c0*/  IADD3 R4, P0, P1, R7, 0x7, R4 ;  /* 0x0000000707047810 */ /* 0x001fc8000791e004 */
[----:B------:R-:W-:Y:S02]  /*01d0*/  IADD3.X R5, PT, PT, R10, R5, RZ, P0, P1 ;  /* 0x000000050a057210 */ /* 0x000fe400007e24ff */
[----:B-1----:R-:W-:-:S03]  /*01e0*/  IADD3 R2, P2, P3, R7, 0x7, R2 ;  /* 0x0000000707027810 */ /* 0x002fc60007b5e002 */
[----:B------:R-:W2:Y:S01]  /*01f0*/  LDG.E.U8 R9, desc[UR8][R4.64+-0x7] ;  /* 0xfffff90804097981 */ /* 0x000ea2000c1e1100 */
[----:B------:R-:W-:-:S03]  /*0200*/  IADD3.X R3, PT, PT, R10, R3, RZ, P2, P3 ;  /* 0x000000030a037210 */ /* 0x000fc600017e64ff */
[----:B------:R-:W3:Y:S04]  /*0210*/  LDG.E.U8 R11, desc[UR8][R4.64+-0x6] ;  /* 0xfffffa08040b7981 */ /* 0x000ee8000c1e1100 */
[----:B------:R-:W4:Y:S04]  /*0220*/  LDG.E.U8 R10, desc[UR8][R2.64+-0x7] ;  /* 0xfffff908020a7981 */ /* 0x000f28000c1e1100 */
[----:B------:R-:W5:Y:S04]  /*0230*/  LDG.E.U8 R17, desc[UR8][R2.64+-0x6] ;  /* 0xfffffa0802117981 */ /* 0x000f68000c1e1100 */
        /* <DEDUP_REMOVED lines=9> */
[----:B------:R-:W5:Y:S01]  /*02d0*/  LDG.E.U8 R28, desc[UR8][R2.64+0x8] ;  /* 0x00000808021c7981 */ /* 0x000f62000c1e1100 */
[----:B--2---:R-:W-:-:S02]  /*02e0*/  HADD2.F32 R9, -RZ, R9.H0_H0 ;  /* 0x20000009ff097230 */ /* 0x004fc40000004100 */
[----:B----4-:R-:W-:Y:S02]  /*02f0*/  HADD2.F32 R10, -RZ, R10.H0_H0 ;  /* 0x2000000aff0a7230 */ /* 0x010fe40000004100 */
[----:B---3--:R-:W-:Y:S02]  /*0300*/  HADD2.F32 R16, -RZ, R11.H0_H0 ;  /* 0x2000000bff107230 */ /* 0x008fe40000004100 */
[----:B-----5:R-:W-:Y:S02]  /*0310*/  HADD2.F32 R17, -RZ, R17.H0_H0 ;  /* 0x20000011ff117230 */ /* 0x020fe40000004100 */
[----:B------:R-:W-:Y:S01]  /*0320*/  FFMA R9, R9, R10, R8 ;  /* 0x0000000a09097223 */ /* 0x000fe20000000008 */
[----:B------:R-:W2:Y:S04]  /*0330*/  LDG.E.U8 R11, desc[UR8][R4.64] ;  /* 0x00000008040b7981 */ /* 0x000ea8000c1e1100 */
[----:B------:R-:W3:Y:S01]  /*0340*/  LDG.E.U8 R8, desc[UR8][R4.64+-0x1] ;  /* 0xffffff0804087981 */ /* 0x000ee2000c1e1100 */
[----:B------:R-:W-:-:S03]  /*0350*/  FFMA R16, R16, R17, R9 ;  /* 0x0000001110107223 */ /* 0x000fc60000000009 */
[----:B------:R-:W4:Y:S01]  /*0360*/  LDG.E.U8 R10, desc[UR8][R2.64+-0x1] ;  /* 0xffffff08020a7981 */ /* 0x000f22000c1e1100 */
[----:B------:R-:W-:-:S03]  /*0370*/  HADD2.F32 R17, -RZ, R13.H0_H0 ;  /* 0x2000000dff117230 */ /* 0x000fc60000004100 */
[----:B------:R-:W5:Y:S01]  /*0380*/  LDG.E.U8 R9, desc[UR8][R2.64] ;  /* 0x0000000802097981 */ /* 0x000f62000c1e1100 */
[----:B------:R-:W-:-:S03]  /*0390*/  HADD2.F32 R22, -RZ, R12.H0_H0 ;  /* 0x2000000cff167230 */ /* 0x000fc60000004100 */
[----:B------:R-:W5:Y:S01]  /*03a0*/  LDG.E.U8 R13, desc[UR8][R4.64+0x1] ;  /* 0x00000108040d7981 */ /* 0x000f62000c1e1100 */
[----:B------:R-:W-:-:S03]  /*03b0*/  HADD2.F32 R23, -RZ, R14.H0_H0 ;  /* 0x2000000eff177230 */ /* 0x000fc60000004100 */
[----:B------:R-:W5:Y:S01]  /*03c0*/  LDG.E.U8 R12, desc[UR8][R2.64+0x1] ;  /* 0x00000108020c7981 */ /* 0x000f62000c1e1100 */
[----:B------:R-:W-:Y:S02]  /*03d0*/  HADD2.F32 R15, -RZ, R15.H0_H0 ;  /* 0x2000000fff0f7230 */ /* 0x000fe40000004100 */
[----:B------:R-:W-:Y:S02]  /*03e0*/  FFMA R22, R17, R22, R16 ;  /* 0x0000001611167223 */ /* 0x000fe40000000010 */
[----:B------:R-:W5:Y:S04]  /*03f0*/  LDG.E.U8 R17, desc[UR8][R4.64+0x2] ;  /* 0x0000020804117981 */ /* 0x000f68000c1e1100 */
[----:B------:R-:W5:Y:S01]  /*0400*/  LDG.E.U8 R16, desc[UR8][R2.64+0x2] ;  /* 0x0000020802107981 */ /* 0x000f62000c1e1100 */
[----:B------:R-:W-:Y:S01]  /*0410*/  FFMA R22, R23, R15, R22 ;  /* 0x0000000f17167223 */ /* 0x000fe20000000016 */
[----:B------:R-:W-:-:S02]  /*0420*/  HADD2.F32 R23, -RZ, R18.H0_H0 ;  /* 0x20000012ff177230 */ /* 0x000fc40000004100 */
[----:B------:R-:W5:Y:S01]  /*0430*/  LDG.E.U8 R15, desc[UR8][R4.64+0x3] ;  /* 0x00000308040f7981 */ /* 0x000f62000c1e1100 */
[----:B------:R-:W-:-:S03]  /*0440*/  HADD2.F32 R24, -RZ, R19.H0_H0 ;  /* 0x20000013ff187230 */ /* 0x000fc60000004100 */
[----:B------:R-:W5:Y:S01]  /*0450*/  LDG.E.U8 R14, desc[UR8][R2.64+0x3] ;  /* 0x00000308020e7981 */ /* 0x000f62000c1e1100 */
[----:B------:R-:W-:-:S03]  /*0460*/  HADD2.F32 R25, -RZ, R21.H0_H0 ;  /* 0x20000015ff197230 */ /* 0x000fc60000004100 */
[----:B------:R-:W5:Y:S01]  /*0470*/  LDG.E.U8 R19, desc[UR8][R4.64+0x4] ;  /* 0x0000040804137981 */ /* 0x000f62000c1e1100 */
[----:B------:R-:W-:-:S03]  /*0480*/  HADD2.F32 R26, -RZ, R20.H0_H0 ;  /* 0x20000014ff1a7230 */ /* 0x000fc60000004100 */
[----:B------:R-:W5:Y:S01]  /*0490*/  LDG.E.U8 R18, desc[UR8][R2.64+0x4] ;  /* 0x0000040802127981 */ /* 0x000f62000c1e1100 */
[----:B------:R-:W-:-:S03]  /*04a0*/  FFMA R22, R23, R24, R22 ;  /* 0x0000001817167223 */ /* 0x000fc60000000016 */
[----:B------:R-:W5:Y:S01]  /*04b0*/  LDG.E.U8 R20, desc[UR8][R4.64+0x5] ;  /* 0x0000050804147981 */ /* 0x000f62000c1e1100 */
[----:B------:R-:W-:-:S03]  /*04c0*/  FFMA R26, R25, R26, R22 ;  /* 0x0000001a191a7223 */ /* 0x000fc60000000016 */
[----:B------:R-:W5:Y:S04]  /*04d0*/  LDG.E.U8 R21, desc[UR8][R2.64+0x5] ;  /* 0x0000050802157981 */ /* 0x000f68000c1e1100 */
[----:B------:R-:W5:Y:S04]  /*04e0*/  LDG.E.U8 R25, desc[UR8][R4.64+0x6] ;  /* 0x0000060804197981 */ /* 0x000f68000c1e1100 */
[----:B------:R-:W5:Y:S04]  /*04f0*/  LDG.E.U8 R24, desc[UR8][R2.64+0x6] ;  /* 0x0000060802187981 */ /* 0x000f68000c1e1100 */
[----:B------:R-:W5:Y:S04]  /*0500*/  LDG.E.U8 R23, desc[UR8][R4.64+0x7] ;  /* 0x0000070804177981 */ /* 0x000f68000c1e1100 */
[----:B------:R0:W5:Y:S01]  /*0510*/  LDG.E.U8 R22, desc[UR8][R2.64+0x7] ;  /* 0x0000070802167981 */ /* 0x000162000c1e1100 */
[----:B------:R-:W-:-:S04]  /*0520*/  UIADD3 UR7, UPT, UPT, UR7, 0x10, URZ ;  /* 0x0000001007077890 */ /* 0x000fc8000fffe0ff */
[----:B------:R-:W-:Y:S01]  /*0530*/  UISETP.NE.AND UP1, UPT, UR7, URZ, UPT ;  /* 0x000000ff0700728c */ /* 0x000fe2000bf25270 */
[----:B------:R-:W-:Y:S02]  /*0540*/  HADD2.F32 R27, -RZ, R27.H0_H0 ;  /* 0x2000001bff1b7230 */ /* 0x000fe40000004100 */
[----:B------:R-:W-:Y:S01]  /*0550*/  HADD2.F32 R28, -RZ, R28.H0_H0 ;  /* 0x2000001cff1c7230 */ /* 0x000fe20000004100 */
[----:B------:R-:W-:Y:S01]  /*0560*/  IADD3 R7, PT, PT, R7, 0x10, RZ ;  /* 0x0000001007077810 */ /* 0x000fe20007ffe0ff */
[----:B--2---:R-:W-:Y:S02]  /*0570*/  HADD2.F32 R11, -RZ, R11.H0_H0 ;  /* 0x2000000bff0b7230 */ /* 0x004fe40000004100 */
[----:B---3--:R-:W-:Y:S02]  /*0580*/  HADD2.F32 R29, -RZ, R8.H0_H0 ;  /* 0x20000008ff1d7230 */ /* 0x008fe40000004100 */
[----:B----4-:R-:W-:Y:S02]  /*0590*/  HADD2.F32 R10, -RZ, R10.H0_H0 ;  /* 0x2000000aff0a7230 */ /* 0x010fe40000004100 */
[----:B-----5:R-:W-:-:S03]  /*05a0*/  HADD2.F32 R9, -RZ, R9.H0_H0 ;  /* 0x20000009ff097230 */ /* 0x020fc60000004100 */
[----:B------:R-:W-:Y:S01]  /*05b0*/  FFMA R10, R29, R10, R26 ;  /* 0x0000000a1d0a7223 */ /* 0x000fe2000000001a */
[----:B------:R-:W-:-:S03]  /*05c0*/  HADD2.F32 R8, -RZ, R13.H0_H0 ;  /* 0x2000000dff087230 */ /* 0x000fc60000004100 */
[----:B------:R-:W-:Y:S01]  /*05d0*/  FFMA R9, R11, R9, R10 ;  /* 0x000000090b097223 */ /* 0x000fe2000000000a */
[----:B------:R-:W-:Y:S02]  /*05e0*/  HADD2.F32 R12, -RZ, R12.H0_H0 ;  /* 0x2000000cff0c7230 */ /* 0x000fe40000004100 */
        /* <DEDUP_REMOVED lines=9> */
[----:B0-----:R-:W-:-:S03]  /*0680*/  HADD2.F32 R3, -RZ, R20.H0_H0 ;  /* 0x20000014ff037230 */ /* 0x001fc60000004100 */
[----:B------:R-:W-:Y:S01]  /*0690*/  FFMA R8, R19, R18, R8 ;  /* 0x0000001213087223 */ /* 0x000fe20000000008 */
[----:B------:R-:W-:Y:S02]  /*06a0*/  HADD2.F32 R21, -RZ, R21.H0_H0 ;  /* 0x20000015ff157230 */ /* 0x000fe40000004100 */
[----:B------:R-:W-:-:S03]  /*06b0*/  HADD2.F32 R2, -RZ, R25.H0_H0 ;  /* 0x20000019ff027230 */ /* 0x000fc60000004100 */
[----:B------:R-:W-:Y:S01]  /*06c0*/  FFMA R3, R3, R21, R8 ;  /* 0x0000001503037223 */ /* 0x000fe20000000008 */
[----:B------:R-:W-:Y:S02]  /*06d0*/  HADD2.F32 R24, -RZ, R24.H0_H0 ;  /* 0x20000018ff187230 */ /* 0x000fe40000004100 */
[----:B------:R-:W-:-:S03]  /*06e0*/  HADD2.F32 R23, -RZ, R23.H0_H0 ;  /* 0x20000017ff177230 */ /* 0x000fc60000004100 */
[----:B------:R-:W-:Y:S01]  /*06f0*/  FFMA R2, R2, R24, R3 ;  /* 0x0000001802027223 */ /* 0x000fe20000000003 */
[----:B------:R-:W-:-:S05]  /*0700*/  HADD2.F32 R22, -RZ, R22.H0_H0 ;  /* 0x20000016ff167230 */ /* 0x000fca0000004100 */
[----:B------:R-:W-:-:S04]  /*0710*/  FFMA R2, R23, R22, R2 ;  /* 0x0000001617027223 */ /* 0x000fc80000000002 */
[----:B------:R-:W-:Y:S01]  /*0720*/  FFMA R8, R27, R28, R2 ;  /* 0x0000001c1b087223 */ /* 0x000fe20000000002 */
[----:B------:R-:W-:Y:S06]  /*0730*/  BRA.U UP1, `(.L_x_2) ;  /* 0xfffffff901947547 */ /* 0x000fec000b83ffff */
.L_x_1:
[----:B------:R-:W-:Y:S05]  /*0740*/  BRA.U !UP0, `(.L_x_3) ;  /* 0x0000000508a87547 */ /* 0x000fea000b800000 */
[----:B------:R-:W-:Y:S02]  /*0750*/  UISETP.GE.U32.AND UP0, UPT, UR6, 0x8, UPT ;  /* 0x000000080600788c */ /* 0x000fe4000bf06070 */
[----:B------:R-:W-:-:S04]  /*0760*/  ULOP3.LUT UR7, UR5, 0x7, URZ, 0xc0, !UPT ;  /* 0x0000000705077892 */ /* 0x000fc8000f8ec0ff */
[----:B------:R-:W-:-:S03]  /*0770*/  UISETP.NE.AND UP1, UPT, UR7, URZ, UPT ;  /* 0x000000ff0700728c */ /* 0x000fc6000bf25270 */
[----:B------:R-:W-:Y:S08]  /*0780*/  BRA.U !UP0, `(.L_x_4) ;  /* 0x0000000108c47547 */ /* 0x000ff0000b800000 */
[----:B------:R-:W0:Y:S01]  /*0790*/  LDCU.64 UR10, c[0x0][0x380] ;  /* 0x00007000ff0a77ac */ /* 0x000e220008000a00 */
[----:B------:R-:W-:Y:S01]  /*07a0*/  IADD3 R2, PT, PT, R6, UR4, RZ ;  /* 0x0000000406027c10 */ /* 0x000fe2000fffe0ff */
[----:B------:R-:W1:Y:S03]  /*07b0*/  LDCU.64 UR12, c[0x0][0x398] ;  /* 0x00007300ff0c77ac */ /* 0x000e660008000a00 */
[----:B------:R-:W-:Y:S02]  /*07c0*/  SHF.R.S32.HI R3, RZ, 0x1f, R2 ;  /* 0x0000001fff037819 */ /* 0x000fe40000011402 */
[C---:B0-----:R-:W-:Y:S02]  /*07d0*/  IADD3 R4, P0, PT, R2.reuse, UR10, RZ ;  /* 0x0000000a02047c10 */ /* 0x041fe4000ff1e0ff */
[----:B-1----:R-:W-:Y:S02]  /*07e0*/  IADD3 R2, P1, PT, R2, UR12, RZ ;  /* 0x0000000c02027c10 */ /* 0x002fe4000ff3e0ff */
[----:B------:R-:W-:-:S02]  /*07f0*/  IADD3.X R5, PT, PT, R3, UR11, RZ, P0, !PT ;  /* 0x0000000b03057c10 */ /* 0x000fc400087fe4ff */
[----:B------:R-:W-:-:S03]  /*0800*/  IADD3.X R3, PT, PT, R3, UR13, RZ, P1, !PT ;  /* 0x0000000d03037c10 */ /* 0x000fc60008ffe4ff */
[----:B------:R-:W2:Y:S04]  /*0810*/  LDG.E.U8 R18, desc[UR8][R4.64] ;  /* 0x0000000804127981 */ /* 0x000ea8000c1e1100 */
        /* <DEDUP_REMOVED lines=15> */
[----:B------:R-:W-:Y:S01]  /*0910*/  UIADD3 UR4, UPT, UPT, UR4, 0x8, URZ ;  /* 0x0000000804047890 */ /* 0x000fe2000fffe0ff */
[----:B--2---:R-:W-:-:S02]  /*0920*/  HADD2.F32 R19, -RZ, R18.H0_H0 ;  /* 0x20000012ff137230 */ /* 0x004fc40000004100 */
[----:B---3--:R-:W-:Y:S02]  /*0930*/  HADD2.F32 R20, -RZ, R20.H0_H0 ;  /* 0x20000014ff147230 */ /* 0x008fe40000004100 */
[----:B----4-:R-:W-:-:S03]  /*0940*/  HADD2.F32 R18, -RZ, R21.H0_H0 ;  /* 0x20000015ff127230 */ /* 0x010fc60000004100 */
[----:B------:R-:W-:Y:S01]  /*0950*/  FFMA R19, R19, R20, R8 ;  /* 0x0000001413137223 */ /* 0x000fe20000000008 */
[----:B-----5:R-:W-:Y:S02]  /*0960*/  HADD2.F32 R22, -RZ, R22.H0_H0 ;  /* 0x20000016ff167230 */ /* 0x020fe40000004100 */
        /* <DEDUP_REMOVED lines=18> */
[----:B------:R-:W-:-:S07]  /*0a90*/  FFMA R8, R16, R17, R7 ;  /* 0x0000001110087223 */ /* 0x000fce0000000007 */
.L_x_4:
        /* <DEDUP_REMOVED lines=32> */
[----:B------:R-:W-:-:S05]  /*0ca0*/  HADD2.F32 R15, -RZ, R15.H0_H0 ;  /* 0x2000000fff0f7230 */ /* 0x000fca0000004100 */
[----:B------:R-:W-:-:S07]  /*0cb0*/  FFMA R8, R14, R15, R7 ;  /* 0x0000000f0e087223 */ /* 0x000fce0000000007 */
.L_x_5:
[----:B------:R-:W-:Y:S05]  /*0cc0*/  BRA.U !UP1, `(.L_x_3) ;  /* 0x0000000109487547 */ /* 0x000fea000b800000 */
[----:B------:R-:W-:Y:S01]  /*0cd0*/  IADD3 R6, PT, PT, R6, UR4, RZ ;  /* 0x0000000406067c10 */ /* 0x000fe2000fffe0ff */
[----:B------:R-:W0:Y:S01]  /*0ce0*/  LDCU.64 UR10, c[0x0][0x380] ;  /* 0x00007000ff0a77ac */ /* 0x000e220008000a00 */
[----:B------:R-:W1:Y:S01]  /*0cf0*/  LDCU.64 UR6, c[0x0][0x398] ;  /* 0x00007300ff0677ac */ /* 0x000e620008000a00 */
[----:B------:R-:W-:-:S12]  /*0d00*/  UIADD3 UR5, UPT, UPT, -UR5, URZ, URZ ;  /* 0x000000ff05057290 */ /* 0x000fd8000fffe1ff */
.L_x_6:
[----:B------:R-:W-:Y:S02]  /*0d10*/  SHF.R.S32.HI R3, RZ, 0x1f, R6 ;  /* 0x0000001fff037819 */ /* 0x000fe40000011406 */
[C---:B-1----:R-:W-:Y:S02]  /*0d20*/  IADD3 R4, P0, PT, R6.reuse, UR6, RZ ;  /* 0x0000000606047c10 */ /* 0x042fe4000ff1e0ff */
[----:B0-----:R-:W-:Y:S02]  /*0d30*/  IADD3 R2, P1, PT, R6, UR10, RZ ;  /* 0x0000000a06027c10 */ /* 0x001fe4000ff3e0ff */
[C---:B------:R-:W-:Y:S02]  /*0d40*/  IADD3.X R5, PT, PT, R3.reuse, UR7, RZ, P0, !PT ;  /* 0x0000000703057c10 */ /* 0x040fe400087fe4ff */
[----:B------:R-:W-:-:S03]  /*0d50*/  IADD3.X R3, PT, PT, R3, UR11, RZ, P1, !PT ;  /* 0x0000000b03037c10 */ /* 0x000fc60008ffe4ff */
[----:B------:R-:W2:Y:S04]  /*0d60*/  LDG.E.U8 R4, desc[UR8][R4.64] ;  /* 0x0000000804047981 */ /* 0x000ea8000c1e1100 */
[----:B------:R-:W3:Y:S01]  /*0d70*/  LDG.E.U8 R2, desc[UR8][R2.64] ;  /* 0x0000000802027981 */ /* 0x000ee2000c1e1100 */
[----:B------:R-:W-:Y:S01]  /*0d80*/  UIADD3 UR5, UPT, UPT, UR5, 0x1, URZ ;  /* 0x0000000105057890 */ /* 0x000fe2000fffe0ff */
[----:B------:R-:W-:-:S03]  /*0d90*/  IADD3 R6, PT, PT, R6, 0x1, RZ ;  /* 0x0000000106067810 */ /* 0x000fc60007ffe0ff */
[----:B------:R-:W-:Y:S01]  /*0da0*/  UISETP.NE.AND UP0, UPT, UR5, URZ, UPT ;  /* 0x000000ff0500728c */ /* 0x000fe2000bf05270 */
[----:B--2---:R-:W-:Y:S02]  /*0db0*/  HADD2.F32 R9, -RZ, R4.H0_H0 ;  /* 0x20000004ff097230 */ /* 0x004fe40000004100 */
[----:B---3--:R-:W-:-:S05]  /*0dc0*/  HADD2.F32 R7, -RZ, R2.H0_H0 ;  /* 0x20000002ff077230 */ /* 0x008fca0000004100 */
[----:B------:R-:W-:Y:S01]  /*0dd0*/  FFMA R8, R7, R9, R8 ;  /* 0x0000000907087223 */ /* 0x000fe20000000008 */
[----:B------:R-:W-:Y:S06]  /*0de0*/  BRA.U UP0, `(.L_x_6) ;  /* 0xfffffffd00c87547 */ /* 0x000fec000b83ffff */
.L_x_3:
[----:B------:R-:W-:-:S07]  /*0df0*/  FADD R8, R8, 1 ;  /* 0x3f80000008087421 */ /* 0x000fce0000000000 */
.L_x_0:
[----:B------:R-:W-:Y:S01]  /*0e00*/  FSETP.GEU.AND P0, PT, R8, 1.175494350822287508e-38, PT ;  /* 0x008000000800780b */ /* 0x000fe20003f0e000 */
[----:B------:R-:W0:Y:S01]  /*0e10*/  LDCU.64 UR4, c[0x0][0x388] ;  /* 0x00007100ff0477ac */ /* 0x000e220008000a00 */
[----:B------:R-:W-:-:S11]  /*0e20*/  MOV R5, 0x3e055027 ;  /* 0x3e05502700057802 */ /* 0x000fd60000000f00 */
[----:B------:R-:W-:-:S05]  /*0e30*/  @!P0 FMUL R8, R8, 8388608 ;  /* 0x4b00000008088820 */ /* 0x000fca0000400000 */
[----:B------:R-:W-:-:S04]  /*0e40*/  IADD3 R2, PT, PT, R8, -0x3f2aaaab, RZ ;  /* 0xc0d5555508027810 */ /* 0x000fc80007ffe0ff */
[----:B------:R-:W-:-:S04]  /*0e50*/  LOP3.LUT R3, R2, 0xff800000, RZ, 0xc0, !PT ;  /* 0xff80000002037812 */ /* 0x000fc800078ec0ff */
[-C--:B------:R-:W-:Y:S02]  /*0e60*/  IADD3 R2, PT, PT, R8, -R3.reuse, RZ ;  /* 0x8000000308027210 */ /* 0x080fe40007ffe0ff */
[----:B------:R-:W-:-:S03]  /*0e70*/  I2FP.F32.S32 R3, R3 ;  /* 0x0000000300037245 */ /* 0x000fc60000201400 */
[----:B------:R-:W-:Y:S01]  /*0e80*/  FADD R4, R2, -1 ;  /* 0xbf80000002047421 */ /* 0x000fe20000000000 */
[----:B------:R-:W-:Y:S02]  /*0e90*/  FSEL R2, RZ, -23, P0 ;  /* 0xc1b80000ff027808 */ /* 0x000fe40000000000 */
[----:B------:R-:W-:Y:S01]  /*0ea0*/  ISETP.GT.U32.AND P0, PT, R8, 0x7f7fffff, PT ;  /* 0x7f7fffff0800780c */ /* 0x000fe20003f04070 */
[C---:B------:R-:W-:Y:S02]  /*0eb0*/  FFMA R5, R4.reuse, -R5, 0.14084610342979431152 ;  /* 0x3e1039f604057423 */ /* 0x040fe40000000805 */
[----:B------:R-:W-:Y:S01]  /*0ec0*/  FFMA R2, R3, 1.1920928955078125e-07, R2 ;  /* 0x3400000003027823 */ /* 0x000fe20000000002 */
[----:B------:R-:W-:Y:S01]  /*0ed0*/  MOV R3, 0x7f800000 ;  /* 0x7f80000000037802 */ /* 0x000fe20000000f00 */
[----:B------:R-:W-:-:S04]  /*0ee0*/  FFMA R5, R4, R5, -0.12148627638816833496 ;  /* 0xbdf8cdcc04057423 */ /* 0x000fc80000000005 */
[----:B------:R-:W-:-:S04]  /*0ef0*/  FFMA R5, R4, R5, 0.13980610668659210205 ;  /* 0x3e0f295504057423 */ /* 0x000fc80000000005 */
[----:B------:R-:W-:-:S04]  /*0f00*/  FFMA R5, R4, R5, -0.16684235632419586182 ;  /* 0xbe2ad8b904057423 */ /* 0x000fc80000000005 */
[----:B------:R-:W-:-:S04]  /*0f10*/  FFMA R5, R4, R5, 0.20012299716472625732 ;  /* 0x3e4ced0b04057423 */ /* 0x000fc80000000005 */
[----:B------:R-:W-:-:S04]  /*0f20*/  FFMA R5, R4, R5, -0.24999669194221496582 ;  /* 0xbe7fff2204057423 */ /* 0x000fc80000000005 */
[----:B------:R-:W-:-:S04]  /*0f30*/  FFMA R5, R4, R5, 0.33333182334899902344 ;  /* 0x3eaaaa7804057423 */ /* 0x000fc80000000005 */
[----:B------:R-:W-:-:S04]  /*0f40*/  FFMA R5, R4, R5, -0.5 ;  /* 0xbf00000004057423 */ /* 0x000fc80000000005 */
[----:B------:R-:W-:-:S04]  /*0f50*/  FMUL R5, R4, R5 ;  /* 0x0000000504057220 */ /* 0x000fc80000400000 */
[----:B------:R-:W-:-:S04]  /*0f60*/  FFMA R5, R4, R5, R4 ;  /* 0x0000000504057223 */ /* 0x000fc80000000004 */
[----:B------:R-:W-:Y:S01]  /*0f70*/  FFMA R2, R2, 0.69314718246459960938, R5 ;  /* 0x3f31721802027823 */ /* 0x000fe20000000005 */
[C---:B------:R-:W-:Y:S01]  /*0f80*/  @P0 FFMA R2, R8.reuse, R3, +INF ;  /* 0x7f80000008020423 */ /* 0x040fe20000000003 */
[----:B------:R-:W-:-:S04]  /*0f90*/  FSETP.NEU.AND P0, PT, R8, RZ, PT ;  /* 0x000000ff0800720b */ /* 0x000fc80003f0d000 */
[----:B------:R-:W-:-:S04]  /*0fa0*/  FSEL R2, R2, -INF , P0 ;  /* 0xff80000002027808 */ /* 0x000fc80000000000 */
[----:B------:R-:W-:Y:S02]  /*0fb0*/  F2FP.F16.F32.PACK_AB R3, RZ, R2 ;  /* 0x00000002ff03723e */ /* 0x000fe400000000ff */
[C---:B0-----:R-:W-:Y:S02]  /*0fc0*/  IADD3 R2, P0, PT, R0.reuse, UR4, RZ ;  /* 0x0000000400027c10 */ /* 0x041fe4000ff1e0ff */
[----:B------:R0:W1:Y:S02]  /*0fd0*/  F2I.U8.F16.TRUNC.NTZ R5, R3 ;  /* 0x0000000300057305 */ /* 0x000064000010e000 */
[----:B0-----:R-:W-:-:S05]  /*0fe0*/  LEA.HI.X.SX32 R3, R0, UR5, 0x1, P0 ;  /* 0x0000000500037c11 */ /* 0x001fca00080f0eff */
[----:B-1----:R-:W-:Y:S01]  /*0ff0*/  STG.E.U8 desc[UR8][R2.64], R5 ;  /* 0x0000000502007986 */ /* 0x002fe2000c101108 */
[----:B------:R-:W-:Y:S05]  /*1000*/  EXIT ;  /* 0x000000000000794d */ /* 0x000fea0003800000 */
.L_x_7:
[----:B------:R-:W-:-:S00]  /*1010*/  BRA `(.L_x_7) ;  /* 0xfffffffc00fc7947 */ /* 0x000fc0000383ffff */
[----:B------:R-:W-:-:S00]  /*1020*/  NOP ;  /* 0x0000000000007918 */ /* 0x000fc00000000000 */
        /* <DEDUP_REMOVED lines=13> */
.L_x_32:


//--------------------- .text._Z13mel_gram_fp16PK6__halfPS_iiS1_i --------------------------
	.section	.text._Z13mel_gram_fp16PK6__halfPS_iiS1_i,"ax",@progbits
	.align	128
        .global         _Z13mel_gram_fp16PK6__halfPS_iiS1_i
        .type           _Z13mel_gram_fp16PK6__halfPS_iiS1_i,@function
        .size           _Z13mel_gram_fp16PK6__halfPS_iiS1_i,(.L_x_33 - _Z13mel_gram_fp16PK6__halfPS_iiS1_i)
        .other          _Z13mel_gram_fp16PK6__halfPS_iiS1_i,@"STO_CUDA_ENTRY STV_DEFAULT"
_Z13mel_gram_fp16PK6__halfPS_iiS1_i:
.text._Z13mel_gram_fp16PK6__halfPS_iiS1_i:
        /* <DEDUP_REMOVED lines=21> */
[----:B------:R-:W0:Y:S01]  /*0150*/  LDCU.64 UR10, c[0x0][0x380] ;  /* 0x00007000ff0a77ac */ /* 0x000e220008000a00 */
[----:B------:R-:W-:Y:S02]  /*0160*/  MOV R8, RZ ;  /* 0x000000ff00087202 */ /* 0x000fe40000000f00 */
[----:B------:R-:W-:Y:S01]  /*0170*/  MOV R7, R6 ;  /* 0x0000000600077202 */ /* 0x000fe20000000f00 */
[----:B------:R-:W1:Y:S01]  /*0180*/  LDCU.64 UR12, c[0x0][0x398] ;  /* 0x00007300ff0c77ac */ /* 0x000e620008000a00 */
[----:B------:R-:W-:Y:S02]  /*0190*/  ULOP3.LUT UR4, UR9, 0x7ffffff0, URZ, 0xc0, !UPT ;  /* 0x7ffffff009047892 */ /* 0x000fe4000f8ec0ff */
[----:B0-----:R-:W-:Y:S02]  /*01a0*/  UIADD3 UR7, UP1, UPT, UR10, 0x10, URZ ;  /* 0x000000100a077890 */ /* 0x001fe4000ff3e0ff */
[----:B------:R-:W-:Y:S02]  /*01b0*/  UIADD3 UR10, UPT, UPT, -UR4, URZ, URZ ;  /* 0x000000ff040a7290 */ /* 0x000fe4000fffe1ff */
[----:B-1----:R-:W-:-:S02]  /*01c0*/  UIADD3 UR5, UP2, UPT, UR12, 0x10, URZ ;  /* 0x000000100c057890 */ /* 0x002fc4000ff5e0ff */
[----:B------:R-:W-:Y:S02]  /*01d0*/  UIADD3.X UR8, UPT, UPT, URZ, UR11, URZ, UP1, !UPT ;  /* 0x0000000bff087290 */ /* 0x000fe40008ffe4ff */
[----:B------:R-:W-:-:S12]  /*01e0*/  UIADD3.X UR6, UPT, UPT, URZ, UR13, URZ, UP2, !UPT ;  /* 0x0000000dff067290 */ /* 0x000fd800097fe4ff */
.L_x_10:
[----:B------:R-:W-:Y:S02]  /*01f0*/  MOV R4, UR7 ;  /* 0x0000000700047c02 */ /* 0x000fe40008000f00 */
[----:B------:R-:W-:Y:S02]  /*0200*/  MOV R5, UR8 ;  /* 0x0000000800057c02 */ /* 0x000fe40008000f00 */
[----:B------:R-:W-:Y:S02]  /*0210*/  MOV R2, UR5 ;  /* 0x0000000500027c02 */ /* 0x000fe40008000f00 */
[----:B------:R-:W-:Y:S01]  /*0220*/  MOV R3, UR6 ;  /* 0x0000000600037c02 */ /* 0x000fe20008000f00 */
[----:B------:R-:W-:-:S04]  /*0230*/  IMAD.WIDE R4, R7, 0x2, R4 ;  /* 0x0000000207047825 */ /* 0x000fc800078e0204 */
[----:B------:R-:W-:Y:S01]  /*0240*/  IMAD.WIDE R2, R7, 0x2, R2 ;  /* 0x0000000207027825 */ /* 0x000fe200078e0202 */
[----:B------:R-:W2:Y:S04]  /*0250*/  LDG.E.U16 R9, desc[UR16][R4.64+-0x10] ;  /* 0xfffff01004097981 */ /* 0x000ea8000c1e1500 */
[----:B------:R-:W3:Y:S04]  /*0260*/  LDG.E.U16 R10, desc[UR16][R2.64+-0x10] ;  /* 0xfffff010020a7981 */ /* 0x000ee8000c1e1500 */
[----:B------:R-:W4:Y:S04]  /*0270*/  LDG.E.U16 R11, desc[UR16][R4.64+-0xe] ;  /* 0xfffff210040b7981 */ /* 0x000f28000c1e1500 */
[----:B------:R-:W5:Y:S04]  /*0280*/  LDG.E.U16 R17, desc[UR16][R2.64+-0xe] ;  /* 0xfffff21002117981 */ /* 0x000f68000c1e1500 */
        /* <DEDUP_REMOVED lines=9> */
[----:B------:R-:W5:Y:S01]  /*0320*/  LDG.E.U16 R28, desc[UR16][R2.64+0xe] ;  /* 0x00000e10021c7981 */ /* 0x000f62000c1e1500 */
[----:B--2---:R-:W-:-:S02]  /*0330*/  HADD2.F32 R9, -RZ, R9.H0_H0 ;  /* 0x20000009ff097230 */ /* 0x004fc40000004100 */
[----:B---3--:R-:W-:Y:S02]  /*0340*/  HADD2.F32 R10, -RZ, R10.H0_H0 ;  /* 0x2000000aff0a7230 */ /* 0x008fe40000004100 */
[----:B----4-:R-:W-:-:S03]  /*0350*/  HADD2.F32 R16, -RZ, R11.H0_H0 ;  /* 0x2000000bff107230 */ /* 0x010fc60000004100 */
[----:B------:R-:W-:Y:S01]  /*0360*/  FFMA R9, R9, R10, R8 ;  /* 0x0000000a09097223 */ /* 0x000fe20000000008 */
[----:B------:R-:W2:Y:S01]  /*0370*/  LDG.E.U16 R11, desc[UR16][R4.64+-0x2] ;  /* 0xfffffe10040b7981 */ /* 0x000ea2000c1e1500 */
[----:B-----5:R-:W-:-:S03]  /*0380*/  HADD2.F32 R17, -RZ, R17.H0_H0 ;  /* 0x20000011ff117230 */ /* 0x020fc60000004100 */
[----:B------:R-:W3:Y:S02]  /*0390*/  LDG.E.U16 R8, desc[UR16][R4.64+-0x4] ;  /* 0xfffffc1004087981 */ /* 0x000ee4000c1e1500 */
[----:B------:R-:W-:Y:S02]  /*03a0*/  FFMA R16, R16, R17, R9 ;  /* 0x0000001110107223 */ /* 0x000fe40000000009 */
[----:B------:R-:W4:Y:S01]  /*03b0*/  LDG.E.U16 R10, desc[UR16][R2.64+-0x4] ;  /* 0xfffffc10020a7981 */ /* 0x000f22000c1e1500 */
[----:B------:R-:W-:-:S03]  /*03c0*/  HADD2.F32 R17, -RZ, R13.H0_H0 ;  /* 0x2000000dff117230 */ /* 0x000fc60000004100 */
[----:B------:R-:W5:Y:S01]  /*03d0*/  LDG.E.U16 R9, desc[UR16][R2.64+-0x2] ;  /* 0xfffffe1002097981 */ /* 0x000f62000c1e1500 */
[----:B------:R-:W-:-:S03]  /*03e0*/  HADD2.F32 R22, -RZ, R12.H0_H0 ;  /* 0x2000000cff167230 */ /* 0x000fc60000004100 */
[----:B------:R-:W5:Y:S01]  /*03f0*/  LDG.E.U16 R13, desc[UR16][R4.64] ;  /* 0x00000010040d7981 */ /* 0x000f62000c1e1500 */
[----:B------:R-:W-:-:S03]  /*0400*/  HADD2.F32 R23, -RZ, R14.H0_H0 ;  /* 0x2000000eff177230 */ /* 0x000fc60000004100 */
[----:B------:R-:W5:Y:S01]  /*0410*/  LDG.E.U16 R12, desc[UR16][R2.64] ;  /* 0x00000010020c7981 */ /* 0x000f62000c1e1500 */
[----:B------:R-:W-:Y:S02]  /*0420*/  HADD2.F32 R15, -RZ, R15.H0_H0 ;  /* 0x2000000fff0f7230 */ /* 0x000fe40000004100 */
[----:B------:R-:W-:Y:S02]  /*0430*/  FFMA R22, R17, R22, R16 ;  /* 0x0000001611167223 */ /* 0x000fe40000000010 */
[----:B------:R-:W5:Y:S04]  /*0440*/  LDG.E.U16 R17, desc[UR16][R4.64+0x2] ;  /* 0x0000021004117981 */ /* 0x000f68000c1e1500 */
[----:B------:R-:W5:Y:S01]  /*0450*/  LDG.E.U16 R16, desc[UR16][R2.64+0x2] ;  /* 0x0000021002107981 */ /* 0x000f62000c1e1500 */
[----:B------:R-:W-:Y:S01]  /*0460*/  FFMA R22, R23, R15, R22 ;  /* 0x0000000f17167223 */ /* 0x000fe20000000016 */
[----:B------:R-:W-:-:S02]  /*0470*/  HADD2.F32 R23, -RZ, R18.H0_H0 ;  /* 0x20000012ff177230 */ /* 0x000fc40000004100 */
[----:B------:R-:W5:Y:S01]  /*0480*/  LDG.E.U16 R15, desc[UR16][R4.64+0x4] ;  /* 0x00000410040f7981 */ /* 0x000f62000c1e1500 */
[----:B------:R-:W-:-:S03]  /*0490*/  HADD2.F32 R24, -RZ, R19.H0_H0 ;  /* 0x20000013ff187230 */ /* 0x000fc60000004100 */
[----:B------:R-:W5:Y:S01]  /*04a0*/  LDG.E.U16 R14, desc[UR16][R2.64+0x4] ;  /* 0x00000410020e7981 */ /* 0x000f62000c1e1500 */
[----:B------:R-:W-:-:S03]  /*04b0*/  HADD2.F32 R25, -RZ, R21.H0_H0 ;  /* 0x20000015ff197230 */ /* 0x000fc60000004100 */
[----:B------:R-:W5:Y:S01]  /*04c0*/  LDG.E.U16 R19, desc[UR16][R4.64+0x6] ;  /* 0x0000061004137981 */ /* 0x000f62000c1e1500 */
[----:B------:R-:W-:-:S03]  /*04d0*/  HADD2.F32 R26, -RZ, R20.H0_H0 ;  /* 0x20000014ff1a7230 */ /* 0x000fc60000004100 */
[----:B------:R-:W5:Y:S01]  /*04e0*/  LDG.E.U16 R18, desc[UR16][R2.64+0x6] ;  /* 0x0000061002127981 */ /* 0x000f62000c1e1500 */
[----:B------:R-:W-:-:S03]  /*04f0*/  FFMA R22, R23, R24, R22 ;  /* 0x0000001817167223 */ /* 0x000fc60000000016 */
[----:B------:R-:W5:Y:S01]  /*0500*/  LDG.E.U16 R20, desc[UR16][R4.64+0x8] ;  /* 0x0000081004147981 */ /* 0x000f62000c1e1500 */
[----:B------:R-:W-:-:S03]  /*0510*/  FFMA R26, R25, R26, R22 ;  /* 0x0000001a191a7223 */ /* 0x000fc60000000016 */
[----:B------:R-:W5:Y:S04]  /*0520*/  LDG.E.U16 R21, desc[UR16][R2.64+0x8] ;  /* 0x0000081002157981 */ /* 0x000f68000c1e1500 */
[----:B------:R-:W5:Y:S04]  /*0530*/  LDG.E.U16 R25, desc[UR16][R4.64+0xa] ;  /* 0x00000a1004197981 */ /* 0x000f68000c1e1500 */
[----:B------:R-:W5:Y:S04]  /*0540*/  LDG.E.U16 R24, desc[UR16][R2.64+0xa] ;  /* 0x00000a1002187981 */ /* 0x000f68000c1e1500 */
[----:B------:R-:W5:Y:S04]  /*0550*/  LDG.E.U16 R23, desc[UR16][R4.64+0xc] ;  /* 0x00000c1004177981 */ /* 0x000f68000c1e1500 */
[----:B------:R0:W5:Y:S01]  /*0560*/  LDG.E.U16 R22, desc[UR16][R2.64+0xc] ;  /* 0x00000c1002167981 */ /* 0x000162000c1e1500 */
        /* <DEDUP_REMOVED lines=34> */
.L_x_9:
[----:B------:R-:W-:Y:S05]  /*0790*/  BRA.U !UP0, `(.L_x_11) ;  /* 0x0000000508847547 */ /* 0x000fea000b800000 */
[----:B------:R-:W-:Y:S02]  /*07a0*/  UISETP.GE.U32.AND UP0, UPT, UR14, 0x8, UPT ;  /* 0x000000080e00788c */ /* 0x000fe4000bf06070 */
[----:B------:R-:W-:-:S04]  /*07b0*/  ULOP3.LUT UR6, UR9, 0x7, URZ, 0xc0, !UPT ;  /* 0x0000000709067892 */ /* 0x000fc8000f8ec0ff */
[----:B------:R-:W-:-:S03]  /*07c0*/  UISETP.NE.AND UP1, UPT, UR6, URZ, UPT ;  /* 0x000000ff0600728c */ /* 0x000fc6000bf25270 */
[----:B------:R-:W-:Y:S08]  /*07d0*/  BRA.U !UP0, `(.L_x_12) ;  /* 0x0000000108b87547 */ /* 0x000ff0000b800000 */
[----:B------:R-:W0:Y:S01]  /*07e0*/  LDC.64 R2, c[0x0][0x380] ;  /* 0x0000e000ff027b82 */ /* 0x000e220000000a00 */
[----:B------:R-:W-:-:S07]  /*07f0*/  IADD3 R7, PT, PT, R6, UR4, RZ ;  /* 0x0000000406077c10 */ /* 0x000fce000fffe0ff */
[----:B------:R-:W1:Y:S01]  /*0800*/  LDC.64 R4, c[0x0][0x398] ;  /* 0x0000e600ff047b82 */ /* 0x000e620000000a00 */
[----:B0-----:R-:W-:-:S05]  /*0810*/  IMAD.WIDE R2, R7, 0x2, R2 ;  /* 0x0000000207027825 */ /* 0x001fca00078e0202 */
[----:B------:R-:W2:Y:S01]  /*0820*/  LDG.E.U16 R18, desc[UR16][R2.64] ;  /* 0x0000001002127981 */ /* 0x000ea2000c1e1500 */
[----:B-1----:R-:W-:-:S03]  /*0830*/  IMAD.WIDE R4, R7, 0x2, R4 ;  /* 0x0000000207047825 */ /* 0x002fc600078e0204 */
        /* <DEDUP_REMOVED lines=15> */
[----:B------:R-:W-:Y:S01]  /*0930*/  UIADD3 UR4, UPT, UPT, UR4, 0x8, URZ ;  /* 0x0000000804047890 */ /* 0x000fe2000fffe0ff */
[----:B--2---:R-:W-:-:S02]  /*0940*/  HADD2.F32 R19, -RZ, R18.H0_H0 ;  /* 0x20000012ff137230 */ /* 0x004fc40000004100 */
        /* <DEDUP_REMOVED lines=23> */
.L_x_12:
        /* <DEDUP_REMOVED lines=14> */
[----:B------:R-:W3:Y:S04]  /*0ba0*/  LDG.E.U16 R11, desc[UR16][R4.64+0x2] ;  /* 0x00000210040b7981 */ /* 0x000ee8000c1e1500 */
[----:B------:R-:W3:Y:S04]  /*0bb0*/  LDG.E.U16 R13, desc[UR16][R4.64+0x4] ;  /* 0x00000410040d7981 */ /* 0x000ee8000c1e1500 */
[----:B------:R-:W3:Y:S04]  /*0bc0*/  LDG.E.U16 R14, desc[UR16][R2.64+0x6] ;  /* 0x00000610020e7981 */ /* 0x000ee8000c1e1500 */
[----:B------:R-:W3:Y:S01]  /*0bd0*/  LDG.E.U16 R15, desc[UR16][R4.64+0x6] ;  /* 0x00000610040f7981 */ /* 0x000ee2000c1e1500 */
[----:B------:R-:W-:Y:S01]  /*0be0*/  UIADD3 UR4, UPT, UPT, UR4, 0x4, URZ ;  /* 0x0000000404047890 */ /* 0x000fe2000fffe0ff */
[----:B--2---:R-:W-:-:S02]  /*0bf0*/  HADD2.F32 R10, -RZ, R10.H0_H0 ;  /* 0x2000000aff0a7230 */ /* 0x004fc40000004100 */
[----:B----4-:R-:W-:Y:S02]  /*0c00*/  HADD2.F32 R7, -RZ, R7.H0_H0 ;  /* 0x20000007ff077230 */ /* 0x010fe40000004100 */
[----:B-----5:R-:W-:Y:S02]  /*0c10*/  HADD2.F32 R9, -RZ, R9.H0_H0 ;  /* 0x20000009ff097230 */ /* 0x020fe40000004100 */
[----:B---3--:R-:W-:-:S03]  /*0c20*/  HADD2.F32 R11, -RZ, R11.H0_H0 ;  /* 0x2000000bff0b7230 */ /* 0x008fc60000004100 */
[----:B------:R-:W-:Y:S01]  /*0c30*/  FFMA R7, R7, R9, R8 ;  /* 0x0000000907077223 */ /* 0x000fe20000000008 */
[----:B------:R-:W-:Y:S02]  /*0c40*/  HADD2.F32 R12, -RZ, R12.H0_H0 ;  /* 0x2000000cff0c7230 */ /* 0x000fe40000004100 */
[----:B------:R-:W-:Y:S02]  /*0c50*/  HADD2.F32 R13, -RZ, R13.H0_H0 ;  /* 0x2000000dff0d7230 */ /* 0x000fe40000004100 */
[----:B------:R-:W-:Y:S01]  /*0c60*/  FFMA R7, R10, R11, R7 ;  /* 0x0000000b0a077223 */ /* 0x000fe20000000007 */
[----:B------:R-:W-:-:S03]  /*0c70*/  HADD2.F32 R14, -RZ, R14.H0_H0 ;  /* 0x2000000eff0e7230 */ /* 0x000fc60000004100 */
[----:B------:R-:W-:Y:S01]  /*0c80*/  FFMA R7, R12, R13, R7 ;  /* 0x0000000d0c077223 */ /* 0x000fe20000000007 */
[----:B------:R-:W-:-:S05]  /*0c90*/  HADD2.F32 R15, -RZ, R15.H0_H0 ;  /* 0x2000000fff0f7230 */ /* 0x000fca0000004100 */
[----:B------:R-:W-:-:S07]  /*0ca0*/  FFMA R8, R14, R15, R7 ;  /* 0x0000000f0e087223 */ /* 0x000fce0000000007 */
.L_x_13:
[----:B------:R-:W-:Y:S05]  /*0cb0*/  BRA.U !UP1, `(.L_x_11) ;  /* 0x00000001093c7547 */ /* 0x000fea000b800000 */
[----:B------:R-:W0:Y:S01]  /*0cc0*/  LDC.64 R10, c[0x0][0x398] ;  /* 0x0000e600ff0a7b82 */ /* 0x000e220000000a00 */
[----:B------:R-:W-:Y:S01]  /*0cd0*/  IADD3 R7, PT, PT, R6, UR4, RZ ;  /* 0x0000000406077c10 */ /* 0x000fe2000fffe0ff */
[----:B------:R-:W-:-:S06]  /*0ce0*/  UIADD3 UR5, UPT, UPT, -UR5, URZ, URZ ;  /* 0x000000ff05057290 */ /* 0x000fcc000fffe1ff */
[----:B------:R-:W1:Y:S06]  /*0cf0*/  LDC.64 R12, c[0x0][0x380] ;  /* 0x0000e000ff0c7b82 */ /* 0x000e6c0000000a00 */
.L_x_14:
[----:B0-----:R-:W-:-:S04]  /*0d00*/  IMAD.WIDE R2, R7, 0x2, R10 ;  /* 0x0000000207027825 */ /* 0x001fc800078e020a */
[C---:B-1----:R-:W-:Y:S02]  /*0d10*/  IMAD.WIDE R4, R7.reuse, 0x2, R12 ;  /* 0x0000000207047825 */ /* 0x042fe400078e020c */
[----:B------:R-:W2:Y:S04]  /*0d20*/  LDG.E.U16 R2, desc[UR16][R2.64] ;  /* 0x0000001002027981 */ /* 0x000ea8000c1e1500 */
[----:B------:R-:W3:Y:S01]  /*0d30*/  LDG.E.U16 R4, desc[UR16][R4.64] ;  /* 0x0000001004047981 */ /* 0x000ee2000c1e1500 */
[----:B------:R-:W-:Y:S01]  /*0d40*/  UIADD3 UR5, UPT, UPT, UR5, 0x1, URZ ;  /* 0x0000000105057890 */ /* 0x000fe2000fffe0ff */
[----:B------:R-:W-:-:S03]  /*0d50*/  IADD3 R7, PT, PT, R7, 0x1, RZ ;  /* 0x0000000107077810 */ /* 0x000fc60007ffe0ff */
[----:B------:R-:W-:Y:S01]  /*0d60*/  UISETP.NE.AND UP0, UPT, UR5, URZ, UPT ;  /* 0x000000ff0500728c */ /* 0x000fe2000bf05270 */
[----:B--2---:R-:W-:Y:S02]  /*0d70*/  HADD2.F32 R6, -RZ, R2.H0_H0 ;  /* 0x20000002ff067230 */ /* 0x004fe40000004100 */
[----:B---3--:R-:W-:-:S05]  /*0d80*/  HADD2.F32 R9, -RZ, R4.H0_H0 ;  /* 0x20000004ff097230 */ /* 0x008fca0000004100 */
[----:B------:R-:W-:Y:S01]  /*0d90*/  FFMA R8, R9, R6, R8 ;  /* 0x0000000609087223 */ /* 0x000fe20000000008 */
[----:B------:R-:W-:Y:S06]  /*0da0*/  BRA.U UP0, `(.L_x_14) ;  /* 0xfffffffd00d47547 */ /* 0x000fec000b83ffff */
.L_x_11:
[----:B------:R-:W-:-:S07]  /*0db0*/  FADD R8, R8, 1 ;  /* 0x3f80000008087421 */ /* 0x000fce0000000000 */
.L_x_8:
[----:B------:R-:W-:Y:S02]  /*0dc0*/  FSETP.GEU.AND P0, PT, R8, 1.175494350822287508e-38, PT ;  /* 0x008000000800780b */ /* 0x000fe40003f0e000 */
[----:B------:R-:W-:Y:S02]  /*0dd0*/  MOV R3, 0x3e055027 ;  /* 0x3e05502700037802 */ /* 0x000fe40000000f00 */
[----:B------:R-:W-:-:S09]  /*0de0*/  FSEL R4, RZ, -23, P0 ;  /* 0xc1b80000ff047808 */ /* 0x000fd20000000000 */
[----:B------:R-:W-:-:S05]  /*0df0*/  @!P0 FMUL R8, R8, 8388608 ;  /* 0x4b00000008088820 */ /* 0x000fca0000400000 */
[C---:B------:R-:W-:Y:S02]  /*0e00*/  IADD3 R2, PT, PT, R8.reuse, -0x3f2aaaab, RZ ;  /* 0xc0d5555508027810 */ /* 0x040fe40007ffe0ff */
[----:B------:R-:W-:Y:S02]  /*0e10*/  ISETP.GT.U32.AND P0, PT, R8, 0x7f7fffff, PT ;  /* 0x7f7fffff0800780c */ /* 0x000fe40003f04070 */
[----:B------:R-:W-:-:S04]  /*0e20*/  LOP3.LUT R5, R2, 0xff800000, RZ, 0xc0, !PT ;  /* 0xff80000002057812 */ /* 0x000fc800078ec0ff */
[-C--:B------:R-:W-:Y:S02]  /*0e30*/  IADD3 R2, PT, PT, R8, -R5.reuse, RZ ;  /* 0x8000000508027210 */ /* 0x080fe40007ffe0ff */
[----:B------:R-:W-:-:S03]  /*0e40*/  I2FP.F32.S32 R5, R5 ;  /* 0x0000000500057245 */ /* 0x000fc60000201400 */
[----:B------:R-:W-:Y:S02]  /*0e50*/  FADD R6, R2, -1 ;  /* 0xbf80000002067421 */ /* 0x000fe40000000000 */
[----:B------:R-:W-:Y:S01]  /*0e60*/  FFMA R4, R5, 1.1920928955078125e-07, R4 ;  /* 0x3400000005047823 */ /* 0x000fe20000000004 */
[----:B------:R-:W-:Y:S01]  /*0e70*/  MOV R5, 0x7f800000 ;  /* 0x7f80000000057802 */ /* 0x000fe20000000f00 */
[----:B------:R-:W-:-:S04]  /*0e80*/  FFMA R3, R6, -R3, 0.14084610342979431152 ;  /* 0x3e1039f606037423 */ /* 0x000fc80000000803 */
[----:B------:R-:W-:-:S04]  /*0e90*/  FFMA R3, R6, R3, -0.12148627638816833496 ;  /* 0xbdf8cdcc06037423 */ /* 0x000fc80000000003 */
[----:B------:R-:W-:-:S04]  /*0ea0*/  FFMA R3, R6, R3, 0.13980610668659210205 ;  /* 0x3e0f295506037423 */ /* 0x000fc80000000003 */
[----:B------:R-:W-:-:S04]  /*0eb0*/  FFMA R3, R6, R3, -0.16684235632419586182 ;  /* 0xbe2ad8b906037423 */ /* 0x000fc80000000003 */
[----:B------:R-:W-:-:S04]  /*0ec0*/  FFMA R3, R6, R3, 0.20012299716472625732 ;  /* 0x3e4ced0b06037423 */ /* 0x000fc80000000003 */
[----:B------:R-:W-:-:S04]  /*0ed0*/  FFMA R3, R6, R3, -0.24999669194221496582 ;  /* 0xbe7fff2206037423 */ /* 0x000fc80000000003 */
[C---:B------:R-:W-:Y:S02]  /*0ee0*/  FFMA R7, R6.reuse, R3, 0.33333182334899902344 ;  /* 0x3eaaaa7806077423 */ /* 0x040fe40000000003 */
[----:B------:R-:W0:Y:S02]  /*0ef0*/  LDC.64 R2, c[0x0][0x388] ;  /* 0x0000e200ff027b82 */ /* 0x000e240000000a00 */
[----:B------:R-:W-:-:S04]  /*0f00*/  FFMA R7, R6, R7, -0.5 ;  /* 0xbf00000006077423 */ /* 0x000fc80000000007 */
[----:B------:R-:W-:-:S04]  /*0f10*/  FMUL R7, R6, R7 ;  /* 0x0000000706077220 */ /* 0x000fc80000400000 */
[----:B------:R-:W-:-:S04]  /*0f20*/  FFMA R7, R6, R7, R6 ;  /* 0x0000000706077223 */ /* 0x000fc80000000006 */
[----:B------:R-:W-:Y:S01]  /*0f30*/  FFMA R4, R4, 0.69314718246459960938, R7 ;  /* 0x3f31721804047823 */ /* 0x000fe20000000007 */
[C---:B------:R-:W-:Y:S01]  /*0f40*/  @P0 FFMA R4, R8.reuse, R5, +INF ;  /* 0x7f80000008040423 */ /* 0x040fe20000000005 */
[----:B------:R-:W-:-:S04]  /*0f50*/  FSETP.NEU.AND P0, PT, R8, RZ, PT ;  /* 0x000000ff0800720b */ /* 0x000fc80003f0d000 */
[----:B------:R-:W-:-:S04]  /*0f60*/  FSEL R4, R4, -INF , P0 ;  /* 0xff80000004047808 */ /* 0x000fc80000000000 */
[----:B------:R-:W-:Y:S01]  /*0f70*/  F2FP.F16.F32.PACK_AB R4, RZ, R4 ;  /* 0x00000004ff04723e */ /* 0x000fe200000000ff */
[----:B0-----:R-:W-:-:S05]  /*0f80*/  IMAD.WIDE R2, R0, 0x2, R2 ;  /* 0x0000000200027825 */ /* 0x001fca00078e0202 */
[----:B------:R-:W-:Y:S01]  /*0f90*/  STG.E.U16 desc[UR16][R2.64], R4 ;  /* 0x0000000402007986 */ /* 0x000fe2000c101510 */
[----:B------:R-:W-:Y:S05]  /*0fa0*/  EXIT ;  /* 0x000000000000794d */ /* 0x000fea0003800000 */
.L_x_15:
        /* <DEDUP_REMOVED lines=13> */
.L_x_33:


//--------------------- .text._Z13mel_gram_fp32PKfPfiiS0_i --------------------------
	.section	.text._Z13mel_gram_fp32PKfPfiiS0_i,"ax",@progbits
	.align	128
        .global         _Z13mel_gram_fp32PKfPfiiS0_i
        .type           _Z13mel_gram_fp32PKfPfiiS0_i,@function
        .size           _Z13mel_gram_fp32PKfPfiiS0_i,(.L_x_34 - _Z13mel_gram_fp32PKfPfiiS0_i)
        .other          _Z13mel_gram_fp32PKfPfiiS0_i,@"STO_CUDA_ENTRY STV_DEFAULT"
_Z13mel_gram_fp32PKfPfiiS0_i:
.text._Z13mel_gram_fp32PKfPfiiS0_i:
[----:B------:R-:W-:Y:S01]  /*0000*/  LDC R1, c[0x0][0x37c] ;  /* 0x0000df00ff017b82 */ /* 0x000fe20000000800 */
[----:B------:R-:W0:Y:S07]  /*0010*/  S2R R5, SR_TID.X ;  /* 0x0000000000057919 */ /* 0x000e2e0000002100 */
[----:B------:R-:W0:Y:S08]  /*0020*/  S2UR UR4, SR_CTAID.X ;  /* 0x00000000000479c3 */ /* 0x000e300000002500 */
[----:B------:R-:W0:Y:S08]  /*0030*/  LDC R0, c[0x0][0x360] ;  /* 0x0000d800ff007b82 */ /* 0x000e300000000800 */
[----:B------:R-:W1:Y:S01]  /*0040*/  LDC.64 R2, c[0x0][0x390] ;  /* 0x0000e400ff027b82 */ /* 0x000e620000000a00 */
[----:B0-----:R-:W-:-:S02]  /*0050*/  IMAD R0, R0, UR4, R5 ;  /* 0x0000000400007c24 */ /* 0x001fc4000f8e0205 */
[----:B-1----:R-:W-:-:S05]  /*0060*/  IMAD R5, R3, R2, RZ ;  /* 0x0000000203057224 */ /* 0x002fca00078e02ff */
[----:B------:R-:W-:-:S13]  /*0070*/  ISETP.GE.AND P0, PT, R0, R5, PT ;  /* 0x000000050000720c */ /* 0x000fda0003f06270 */
[----:B------:R-:W-:Y:S05]  /*0080*/  @P0 EXIT ;  /* 0x000000000000094d */ /* 0x000fea0003800000 */
[----:B------:R-:W0:Y:S01]  /*0090*/  LDCU UR9, c[0x0][0x3a0] ;  /* 0x00007400ff0977ac */ /* 0x000e220008000800 */
[----:B------:R-:W-:Y:S01]  /*00a0*/  HFMA2 R10, -RZ, RZ, 1.875, 0 ;  /* 0x3f800000ff0a7431 */ /* 0x000fe200000001ff */
[----:B------:R-:W1:Y:S01]  /*00b0*/  LDCU.64 UR16, c[0x0][0x358] ;  /* 0x00006b00ff1077ac */ /* 0x000e620008000a00 */
[----:B0-----:R-:W-:-:S09]  /*00c0*/  UISETP.GE.AND UP0, UPT, UR9, 0x1, UPT ;  /* 0x000000010900788c */ /* 0x001fd2000bf06270 */
[----:B-1----:R-:W-:Y:S05]  /*00d0*/  BRA.U !UP0, `(.L_x_16) ;  /* 0x0000001108a07547 */ /* 0x002fea000b800000 */
[----:B------:R-:W-:Y:S01]  /*00e0*/  IABS R7, R3 ;  /* 0x0000000300077213 */ /* 0x000fe20000000000 */
[----:B------:R-:W-:Y:S01]  /*00f0*/  UISETP.GE.U32.AND UP1, UPT, UR9, 0x10, UPT ;  /* 0x000000100900788c */ /* 0x000fe2000bf26070 */
[----:B------:R-:W-:Y:S01]  /*0100*/  MOV R10, RZ ;  /* 0x000000ff000a7202 */ /* 0x000fe20000000f00 */
[----:B------:R-:W-:Y:S01]  /*0110*/  ULOP3.LUT UR14, UR9, 0xf, URZ, 0xc0, !UPT ;  /* 0x0000000f090e7892 */ /* 0x000fe2000f8ec0ff */
[----:B------:R-:W0:Y:S01]  /*0120*/  I2F.RP R2, R7 ;  /* 0x0000000700027306 */ /* 0x000e220000209400 */
[----:B------:R-:W-:Y:S02]  /*0130*/  UMOV UR4, URZ ;  /* 0x000000ff00047c82 */ /* 0x000fe40008000000 */
[----:B------:R-:W-:-:S05]  /*0140*/  UISETP.NE.AND UP0, UPT, UR14, URZ, UPT ;  /* 0x000000ff0e00728c */ /* 0x000fca000bf05270 */
[----:B0-----:R-:W0:Y:S02]  /*0150*/  MUFU.RCP R2, R2 ;  /* 0x0000000200027308 */ /* 0x001e240000001000 */
[----:B0-----:R-:W-:-:S06]  /*0160*/  IADD3 R4, PT, PT, R2, 0xffffffe, RZ ;  /* 0x0ffffffe02047810 */ /* 0x001fcc0007ffe0ff */
[----:B------:R0:W1:Y:S02]  /*0170*/  F2I.FTZ.U32.TRUNC.NTZ R5, R4 ;  /* 0x0000000400057305 */ /* 0x000064000021f000 */
[----:B0-----:R-:W-:Y:S02]  /*0180*/  MOV R4, RZ ;  /* 0x000000ff00047202 */ /* 0x001fe40000000f00 */
[----:B-1----:R-:W-:-:S05]  /*0190*/  IADD3 R6, PT, PT, RZ, -R5, RZ ;  /* 0x80000005ff067210 */ /* 0x002fca0007ffe0ff */
[----:B------:R-:W-:Y:S01]  /*01a0*/  IMAD R9, R6, R7, RZ ;  /* 0x0000000706097224 */ /* 0x000fe200078e02ff */
[----:B------:R-:W-:-:S03]  /*01b0*/  IABS R6, R0 ;  /* 0x0000000000067213 */ /* 0x000fc60000000000 */
[----:B------:R-:W-:-:S06]  /*01c0*/  IMAD.HI.U32 R5, R5, R9, R4 ;  /* 0x0000000905057227 */ /* 0x000fcc00078e0004 */
[----:B------:R-:W-:-:S05]  /*01d0*/  IMAD.HI.U32 R5, R5, R6, RZ ;  /* 0x0000000605057227 */ /* 0x000fca00078e00ff */
[----:B------:R-:W-:-:S05]  /*01e0*/  IADD3 R2, PT, PT, -R5, RZ, RZ ;  /* 0x000000ff05027210 */ /* 0x000fca0007ffe1ff */
[----:B------:R-:W-:-:S05]  /*01f0*/  IMAD R2, R7, R2, R6 ;  /* 0x0000000207027224 */ /* 0x000fca00078e0206 */
[----:B------:R-:W-:-:S13]  /*0200*/  ISETP.GT.U32.AND P2, PT, R7, R2, PT ;  /* 0x000000020700720c */ /* 0x000fda0003f44070 */
[-C--:B------:R-:W-:Y:S02]  /*0210*/  @!P2 IADD3 R2, PT, PT, R2, -R7.reuse, RZ ;  /* 0x800000070202a210 */ /* 0x080fe40007ffe0ff */
[----:B------:R-:W-:Y:S02]  /*0220*/  @!P2 IADD3 R5, PT, PT, R5, 0x1, RZ ;  /* 0x000000010505a810 */ /* 0x000fe40007ffe0ff */
[----:B------:R-:W-:Y:S02]  /*0230*/  ISETP.GE.U32.AND P0, PT, R2, R7, PT ;  /* 0x000000070200720c */ /* 0x000fe40003f06070 */
[----:B------:R-:W-:Y:S02]  /*0240*/  LOP3.LUT R2, R0, R3, RZ, 0x3c, !PT ;  /* 0x0000000300027212 */ /* 0x000fe400078e3cff */
[----:B------:R-:W-:Y:S02]  /*0250*/  ISETP.NE.AND P2, PT, R3, RZ, PT ;  /* 0x000000ff0300720c */ /* 0x000fe40003f45270 */
[----:B------:R-:W-:-:S07]  /*0260*/  ISETP.GE.AND P1, PT, R2, RZ, PT ;  /* 0x000000ff0200720c */ /* 0x000fce0003f26270 */
[----:B------:R-:W-:-:S06]  /*0270*/  @P0 IADD3 R5, PT, PT, R5, 0x1, RZ ;  /* 0x0000000105050810 */ /* 0x000fcc0007ffe0ff */
[----:B------:R-:W-:Y:S02]  /*0280*/  @!P1 IADD3 R5, PT, PT, -R5, RZ, RZ ;  /* 0x000000ff05059210 */ /* 0x000fe40007ffe1ff */
[----:B------:R-:W-:-:S04]  /*0290*/  @!P2 LOP3.LUT R5, RZ, R3, RZ, 0x33, !PT ;  /* 0x00000003ff05a212 */ /* 0x000fc800078e33ff */
[C---:B------:R-:W-:Y:S01]  /*02a0*/  IADD3 R8, PT, PT, -R5.reuse, RZ, RZ ;  /* 0x000000ff05087210 */ /* 0x040fe20007ffe1ff */
[----:B------:R-:W-:-:S04]  /*02b0*/  IMAD R7, R5, UR9, RZ ;  /* 0x0000000905077c24 */ /* 0x000fc8000f8e02ff */
[----:B------:R-:W-:-:S04]  /*02c0*/  IMAD R8, R3, R8, R0 ;  /* 0x0000000803087224 */ /* 0x000fc800078e0200 */
[----:B------:R-:W-:Y:S01]  /*02d0*/  IMAD R8, R8, UR9, RZ ;  /* 0x0000000908087c24 */ /* 0x000fe2000f8e02ff */
[----:B------:R-:W-:Y:S06]  /*02e0*/  BRA.U !UP1, `(.L_x_17) ;  /* 0x0000000909187547 */ /* 0x000fec000b800000 */
[----:B------:R-:W0:Y:S01]  /*02f0*/  LDCU.64 UR10, c[0x0][0x380] ;  /* 0x00007000ff0a77ac */ /* 0x000e220008000a00 */
[----:B------:R-:W-:Y:S02]  /*0300*/  MOV R10, RZ ;  /* 0x000000ff000a7202 */ /* 0x000fe40000000f00 */
[----:B------:R-:W-:Y:S01]  /*0310*/  MOV R6, R7 ;  /* 0x0000000700067202 */ /* 0x000fe20000000f00 */
[----:B------:R-:W1:Y:S01]  /*0320*/  LDCU.64 UR12, c[0x0][0x398] ;  /* 0x00007300ff0c77ac */ /* 0x000e620008000a00 */
[----:B------:R-:W-:Y:S01]  /*0330*/  MOV R9, R8 ;  /* 0x0000000800097202 */ /* 0x000fe20000000f00 */
[----:B------:R-:W-:Y:S02]  /*0340*/  ULOP3.LUT UR4, UR9, 0x7ffffff0, URZ, 0xc0, !UPT ;  /* 0x7ffffff009047892 */ /* 0x000fe4000f8ec0ff */
[----:B0-----:R-:W-:Y:S02]  /*0350*/  UIADD3 UR7, UP1, UPT, UR10, 0x20, URZ ;  /* 0x000000200a077890 */ /* 0x001fe4000ff3e0ff */
[----:B------:R-:W-:-:S02]  /*0360*/  UIADD3 UR10, UPT, UPT, -UR4, URZ, URZ ;  /* 0x000000ff040a7290 */ /* 0x000fc4000fffe1ff */
[----:B-1----:R-:W-:Y:S02]  /*0370*/  UIADD3 UR5, UP2, UPT, UR12, 0x20, URZ ;  /* 0x000000200c057890 */ /* 0x002fe4000ff5e0ff */
[----:B------:R-:W-:Y:S02]  /*0380*/  UIADD3.X UR8, UPT, UPT, URZ, UR11, URZ, UP1, !UPT ;  /* 0x0000000bff087290 */ /* 0x000fe40008ffe4ff */
[----:B------:R-:W-:-:S12]  /*0390*/  UIADD3.X UR6, UPT, UPT, URZ, UR13, URZ, UP2, !UPT ;  /* 0x0000000dff067290 */ /* 0x000fd800097fe4ff */
.L_x_18:
[----:B------:R-:W-:Y:S02]  /*03a0*/  MOV R2, UR7 ;  /* 0x0000000700027c02 */ /* 0x000fe40008000f00 */
[----:B------:R-:W-:Y:S02]  /*03b0*/  MOV R3, UR8 ;  /* 0x0000000800037c02 */ /* 0x000fe40008000f00 */
[----:B------:R-:W-:Y:S02]  /*03c0*/  MOV R4, UR5 ;  /* 0x0000000500047c02 */ /* 0x000fe40008000f00 */
[----:B------:R-:W-:Y:S01]  /*03d0*/  MOV R5, UR6 ;  /* 0x0000000600057c02 */ /* 0x000fe20008000f00 */
[----:B------:R-:W-:-:S04]  /*03e0*/  IMAD.WIDE R2, R9, 0x4, R2 ;  /* 0x0000000409027825 */ /* 0x000fc800078e0202 */
[----:B------:R-:W-:Y:S01]  /*03f0*/  IMAD.WIDE R4, R6, 0x4, R4 ;  /* 0x0000000406047825 */ /* 0x000fe200078e0204 */
[----:B------:R-:W2:Y:S04]  /*0400*/  LDG.E R19, desc[UR16][R2.64+-0x20] ;  /* 0xffffe01002137981 */ /* 0x000ea8000c1e1900 */
[----:B------:R-:W3:Y:S04]  /*0410*/  LDG.E R20, desc[UR16][R4.64+-0x20] ;  /* 0xffffe01004147981 */ /* 0x000ee8000c1e1900 */
[----:B------:R-:W4:Y:S04]  /*0420*/  LDG.E R21, desc[UR16][R2.64+-0x1c] ;  /* 0xffffe41002157981 */ /* 0x000f28000c1e1900 */
[----:B------:R-:W5:Y:S04]  /*0430*/  LDG.E R22, desc[UR16][R4.64+-0x1c] ;  /* 0xffffe41004167981 */ /* 0x000f68000c1e1900 */
        /* <DEDUP_REMOVED lines=11> */
[----:B------:R-:W5:Y:S01]  /*04f0*/  LDG.E R28, desc[UR16][R2.64+0x1c] ;  /* 0x00001c10021c7981 */ /* 0x000f62000c1e1900 */
[----:B--2---:R-:W-:-:S02]  /*0500*/  F2FP.F16.F32.PACK_AB R19, RZ, R19 ;  /* 0x00000013ff13723e */ /* 0x004fc400000000ff */
[----:B---3--:R-:W-:-:S03]  /*0510*/  F2FP.F16.F32.PACK_AB R20, RZ, R20 ;  /* 0x00000014ff14723e */ /* 0x008fc600000000ff */
[----:B------:R-:W-:Y:S01]  /*0520*/  HADD2.F32 R19, -RZ, R19.H0_H0 ;  /* 0x20000013ff137230 */ /* 0x000fe20000004100 */
[----:B----4-:R-:W-:Y:S01]  /*0530*/  F2FP.F16.F32.PACK_AB R21, RZ, R21 ;  /* 0x00000015ff15723e */ /* 0x010fe200000000ff */
[----:B------:R-:W-:Y:S01]  /*0540*/  HADD2.F32 R20, -RZ, R20.H0_H0 ;  /* 0x20000014ff147230 */ /* 0x000fe20000004100 */
[----:B-----5:R-:W-:-:S03]  /*0550*/  F2FP.F16.F32.PACK_AB R22, RZ, R22 ;  /* 0x00000016ff16723e */ /* 0x020fc600000000ff */
[----:B------:R-:W-:Y:S02]  /*0560*/  HADD2.F32 R21, -RZ, R21.H0_H0 ;  /* 0x20000015ff157230 */ /* 0x000fe40000004100 */
[----:B------:R-:W-:Y:S01]  /*0570*/  FFMA R20, R19, R20, R10 ;  /* 0x0000001413147223 */ /* 0x000fe2000000000a */
[----:B------:R-:W-:Y:S01]  /*0580*/  F2FP.F16.F32.PACK_AB R15, RZ, R15 ;  /* 0x0000000fff0f723e */ /* 0x000fe200000000ff */
[----:B------:R-:W-:Y:S01]  /*0590*/  HADD2.F32 R22, -RZ, R22.H0_H0 ;  /* 0x20000016ff167230 */ /* 0x000fe20000004100 */
[----:B------:R-:W2:Y:S01]  /*05a0*/  LDG.E R10, desc[UR16][R2.64+-0x4] ;  /* 0xfffffc10020a7981 */ /* 0x000ea2000c1e1900 */
[----:B------:R-:W-:-:S03]  /*05b0*/  F2FP.F16.F32.PACK_AB R16, RZ, R16 ;  /* 0x00000010ff10723e */ /* 0x000fc600000000ff */
[----:B------:R-:W3:Y:S01]  /*05c0*/  LDG.E R19, desc[UR16][R4.64+-0x4] ;  /* 0xfffffc1004137981 */ /* 0x000ee2000c1e1900 */
[----:B------:R-:W-:Y:S01]  /*05d0*/  FFMA R20, R21, R22, R20 ;  /* 0x0000001615147223 */ /* 0x000fe20000000014 */
[----:B------:R-:W-:Y:S01]  /*05e0*/  HADD2.F32 R15, -RZ, R15.H0_H0 ;  /* 0x2000000fff0f7230 */ /* 0x000fe20000004100 */
[----:B------:R-:W-:Y:S01]  /*05f0*/  F2FP.F16.F32.PACK_AB R22, RZ, R17 ;  /* 0x00000011ff16723e */ /* 0x000fe200000000ff */
[----:B------:R-:W-:Y:S01]  /*0600*/  HADD2.F32 R16, -RZ, R16.H0_H0 ;  /* 0x20000010ff107230 */ /* 0x000fe20000004100 */
[----:B------:R-:W4:Y:S01]  /*0610*/  LDG.E R21, desc[UR16][R2.64] ;  /* 0x0000001002157981 */ /* 0x000f22000c1e1900 */
[----:B------:R-:W-:-:S03]  /*0620*/  F2FP.F16.F32.PACK_AB R18, RZ, R18 ;  /* 0x00000012ff12723e */ /* 0x000fc600000000ff */
[----:B------:R-:W5:Y:S01]  /*0630*/  LDG.E R17, desc[UR16][R4.64] ;  /* 0x0000001004117981 */ /* 0x000f62000c1e1900 */
[----:B------:R-:W-:Y:S01]  /*0640*/  FFMA R16, R15, R16, R20 ;  /* 0x000000100f107223 */ /* 0x000fe20000000014 */
[----:B------:R-:W-:Y:S02]  /*0650*/  HADD2.F32 R23, -RZ, R22.H0_H0 ;  /* 0x20000016ff177230 */ /* 0x000fe40000004100 */
[----:B------:R-:W-:Y:S01]  /*0660*/  HADD2.F32 R18, -RZ, R18.H0_H0 ;  /* 0x20000012ff127230 */ /* 0x000fe20000004100 */
[----:B------:R-:W5:Y:S04]  /*0670*/  LDG.E R20, desc[UR16][R2.64+0x4] ;  /* 0x0000041002147981 */ /* 0x000f68000c1e1900 */
[----:B------:R-:W5:Y:S01]  /*0680*/  LDG.E R15, desc[UR16][R4.64+0x4] ;  /* 0x00000410040f7981 */ /* 0x000f62000c1e1900 */
[----:B------:R-:W-:Y:S01]  /*0690*/  FFMA R22, R23, R18, R16 ;  /* 0x0000001217167223 */ /* 0x000fe20000000010 */
[----:B------:R-:W-:-:S02]  /*06a0*/  F2FP.F16.F32.PACK_AB R16, RZ, R13 ;  /* 0x0000000dff10723e */ /* 0x000fc400000000ff */
[----:B------:R-:W-:Y:S01]  /*06b0*/  F2FP.F16.F32.PACK_AB R14, RZ, R14 ;  /* 0x0000000eff0e723e */ /* 0x000fe200000000ff */
[----:B------:R-:W5:Y:S04]  /*06c0*/  LDG.E R18, desc[UR16][R2.64+0x8] ;  /* 0x0000081002127981 */ /* 0x000f68000c1e1900 */
[----:B------:R-:W5:Y:S01]  /*06d0*/  LDG.E R13, desc[UR16][R4.64+0x8] ;  /* 0x00000810040d7981 */ /* 0x000f62000c1e1900 */
[----:B------:R-:W-:Y:S01]  /*06e0*/  HADD2.F32 R23, -RZ, R16.H0_H0 ;  /* 0x20000010ff177230 */ /* 0x000fe20000004100 */
[----:B------:R-:W-:Y:S01]  /*06f0*/  F2FP.F16.F32.PACK_AB R11, RZ, R11 ;  /* 0x0000000bff0b723e */ /* 0x000fe200000000ff */
[----:B------:R-:W-:Y:S01]  /*0700*/  HADD2.F32 R14, -RZ, R14.H0_H0 ;  /* 0x2000000eff0e7230 */ /* 0x000fe20000004100 */
[----:B------:R-:W-:Y:S01]  /*0710*/  F2FP.F16.F32.PACK_AB R26, RZ, R12 ;  /* 0x0000000cff1a723e */ /* 0x000fe200000000ff */
[----:B------:R-:W5:Y:S04]  /*0720*/  LDG.E R16, desc[UR16][R2.64+0xc] ;  /* 0x00000c1002107981 */ /* 0x000f68000c1e1900 */
[----:B------:R-:W5:Y:S01]  /*0730*/  LDG.E R12, desc[UR16][R4.64+0xc] ;  /* 0x00000c10040c7981 */ /* 0x000f62000c1e1900 */
[----:B------:R-:W-:Y:S01]  /*0740*/  FFMA R22, R23, R14, R22 ;  /* 0x0000000e17167223 */ /* 0x000fe20000000016 */
[----:B------:R-:W-:-:S02]  /*0750*/  HADD2.F32 R23, -RZ, R11.H0_H0 ;  /* 0x2000000bff177230 */ /* 0x000fc40000004100 */
[----:B------:R-:W-:Y:S01]  /*0760*/  HADD2.F32 R26, -RZ, R26.H0_H0 ;  /* 0x2000001aff1a7230 */ /* 0x000fe20000004100 */
[----:B------:R-:W5:Y:S04]  /*0770*/  LDG.E R14, desc[UR16][R2.64+0x10] ;  /* 0x00001010020e7981 */ /* 0x000f68000c1e1900 */
[----:B------:R-:W5:Y:S01]  /*0780*/  LDG.E R11, desc[UR16][R4.64+0x10] ;  /* 0x00001010040b7981 */ /* 0x000f62000c1e1900 */
[----:B------:R-:W-:-:S03]  /*0790*/  FFMA R22, R23, R26, R22 ;  /* 0x0000001a17167223 */ /* 0x000fc60000000016 */
[----:B------:R-:W5:Y:S01]  /*07a0*/  LDG.E R23, desc[UR16][R2.64+0x14] ;  /* 0x0000141002177981 */ /* 0x000f62000c1e1900 */
[----:B------:R-:W-:-:S03]  /*07b0*/  F2FP.F16.F32.PACK_AB R27, RZ, R25 ;  /* 0x00000019ff1b723e */ /* 0x000fc600000000ff */
[----:B------:R-:W5:Y:S04]  /*07c0*/  LDG.E R26, desc[UR16][R4.64+0x14] ;  /* 0x00001410041a7981 */ /* 0x000f68000c1e1900 */
[----:B------:R0:W5:Y:S04]  /*07d0*/  LDG.E R25, desc[UR16][R2.64+0x18] ;  /* 0x0000181002197981 */ /* 0x000168000c1e1900 */
[----:B------:R-:W5:Y:S01]  /*07e0*/  LDG.E R4, desc[UR16][R4.64+0x1c] ;  /* 0x00001c1004047981 */ /* 0x000f62000c1e1900 */
[----:B------:R-:W-:Y:S01]  /*07f0*/  F2FP.F16.F32.PACK_AB R24, RZ, R24 ;  /* 0x00000018ff18723e */ /* 0x000fe200000000ff */
[----:B------:R-:W-:-:S04]  /*0800*/  HADD2.F32 R27, -RZ, R27.H0_H0 ;  /* 0x2000001bff1b7230 */ /* 0x000fc80000004100 */
[----:B------:R-:W-:-:S05]  /*0810*/  HADD2.F32 R24, -RZ, R24.H0_H0 ;  /* 0x20000018ff187230 */ /* 0x000fca0000004100 */
[----:B------:R-:W-:Y:S01]  /*0820*/  FFMA R22, R24, R27, R22 ;  /* 0x0000001b18167223 */ /* 0x000fe20000000016 */
[----:B------:R-:W-:Y:S01]  /*0830*/  UIADD3 UR10, UPT, UPT, UR10, 0x10, URZ ;  /* 0x000000100a0a7890 */ /* 0x000fe2000fffe0ff */
[----:B------:R-:W-:Y:S02]  /*0840*/  F2FP.F16.F32.PACK_AB R29, RZ, R29 ;  /* 0x0000001dff1d723e */ /* 0x000fe400000000ff */
[----:B------:R-:W-:Y:S01]  /*0850*/  F2FP.F16.F32.PACK_AB R28, RZ, R28 ;  /* 0x0000001cff1c723e */ /* 0x000fe200000000ff */
[----:B------:R-:W-:Y:S02]  /*0860*/  UISETP.NE.AND UP1, UPT, UR10, URZ, UPT ;  /* 0x000000ff0a00728c */ /* 0x000fe4000bf25270 */
[----:B------:R-:W-:Y:S01]  /*0870*/  HADD2.F32 R29, -RZ, R29.H0_H0 ;  /* 0x2000001dff1d7230 */ /* 0x000fe20000004100 */
[----:B------:R-:W-:Y:S02]  /*0880*/  IADD3 R9, PT, PT, R9, 0x10, RZ ;  /* 0x0000001009097810 */ /* 0x000fe40007ffe0ff */
[----:B------:R-:W-:-:S02]  /*0890*/  IADD3 R6, PT, PT, R6, 0x10, RZ ;  /* 0x0000001006067810 */ /* 0x000fc40007ffe0ff */
[----:B--2---:R-:W-:Y:S02]  /*08a0*/  F2FP.F16.F32.PACK_AB R10, RZ, R10 ;  /* 0x0000000aff0a723e */ /* 0x004fe400000000ff */
[----:B---3--:R-:W-:-:S03]  /*08b0*/  F2FP.F16.F32.PACK_AB R19, RZ, R19 ;  /* 0x00000013ff13723e */ /* 0x008fc600000000ff */
[----:B------:R-:W-:Y:S01]  /*08c0*/  HADD2.F32 R27, -RZ, R10.H0_H0 ;  /* 0x2000000aff1b7230 */ /* 0x000fe20000004100 */
[----:B----4-:R-:W-:Y:S01]  /*08d0*/  F2FP.F16.F32.PACK_AB R21, RZ, R21 ;  /* 0x00000015ff15723e */ /* 0x010fe200000000ff */
[----:B------:R-:W-:Y:S01]  /*08e0*/  HADD2.F32 R19, -RZ, R19.H0_H0 ;  /* 0x20000013ff137230 */ /* 0x000fe20000004100 */
[----:B-----5:R-:W-:-:S03]  /*08f0*/  F2FP.F16.F32.PACK_AB R17, RZ, R17 ;  /* 0x00000011ff11723e */ /* 0x020fc600000000ff */
[----:B0-----:R-:W-:Y:S02]  /*0900*/  HADD2.F32 R2, -RZ, R21.H0_H0 ;  /* 0x20000015ff027230 */ /* 0x001fe40000004100 */
[----:B------:R-:W-:Y:S01]  /*0910*/  FFMA R19, R27, R19, R22 ;  /* 0x000000131b137223 */ /* 0x000fe20000000016 */
[----:B------:R-:W-:Y:S01]  /*0920*/  F2FP.F16.F32.PACK_AB R20, RZ, R20 ;  /* 0x00000014ff14723e */ /* 0x000fe200000000ff */
[----:B------:R-:W-:Y:S01]  /*0930*/  HADD2.F32 R17, -RZ, R17.H0_H0 ;  /* 0x20000011ff117230 */ /* 0x000fe20000004100 */
[----:B------:R-:W-:-:S03]  /*0940*/  F2FP.F16.F32.PACK_AB R15, RZ, R15 ;  /* 0x0000000fff0f723e */ /* 0x000fc600000000ff */
[----:B------:R-:W-:Y:S02]  /*0950*/  HADD2.F32 R3, -RZ, R20.H0_H0 ;  /* 0x20000014ff037230 */ /* 0x000fe40000004100 */
[----:B------:R-:W-:Y:S01]  /*0960*/  FFMA R2, R2, R17, R19 ;  /* 0x0000001102027223 */ /* 0x000fe20000000013 */
[----:B------:R-:W-:Y:S01]  /*0970*/  HADD2.F32 R15, -RZ, R15.H0_H0 ;  /* 0x2000000fff0f7230 */ /* 0x000fe20000004100 */
[----:B------:R-:W-:Y:S02]  /*0980*/  F2FP.F16.F32.PACK_AB R18, RZ, R18 ;  /* 0x00000012ff12723e */ /* 0x000fe400000000ff */
[----:B------:R-:W-:Y:S02]  /*0990*/  F2FP.F16.F32.PACK_AB R13, RZ, R13 ;  /* 0x0000000dff0d723e */ /* 0x000fe400000000ff */
[----:B------:R-:W-:Y:S01]  /*09a0*/  FFMA R2, R3, R15, R2 ;  /* 0x0000000f03027223 */ /* 0x000fe20000000002 */
[----:B------:R-:W-:Y:S02]  /*09b0*/  HADD2.F32 R3, -RZ, R18.H0_H0 ;  /* 0x20000012ff037230 */ /* 0x000fe40000004100 */
[----:B------:R-:W-:Y:S01]  /*09c0*/  HADD2.F32 R13, -RZ, R13.H0_H0 ;  /* 0x2000000dff0d7230 */ /* 0x000fe20000004100 */
[----:B------:R-:W-:-:S02]  /*09d0*/  F2FP.F16.F32.PACK_AB R16, RZ, R16 ;  /* 0x00000010ff10723e */ /* 0x000fc400000000ff */
[----:B------:R-:W-:Y:S02]  /*09e0*/  F2FP.F16.F32.PACK_AB R12, RZ, R12 ;  /* 0x0000000cff0c723e */ /* 0x000fe400000000ff */
[----:B------:R-:W-:Y:S01]  /*09f0*/  FFMA R2, R3, R13, R2 ;  /* 0x0000000d03027223 */ /* 0x000fe20000000002 */
[----:B------:R-:W-:Y:S02]  /*0a00*/  HADD2.F32 R3, -RZ, R16.H0_H0 ;  /* 0x20000010ff037230 */ /* 0x000fe40000004100 */
[----:B------:R-:W-:Y:S01]  /*0a10*/  HADD2.F32 R12, -RZ, R12.H0_H0 ;  /* 0x2000000cff0c7230 */ /* 0x000fe20000004100 */
[----:B------:R-:W-:Y:S02]  /*0a20*/  F2FP.F16.F32.PACK_AB R14, RZ, R14 ;  /* 0x0000000eff0e723e */ /* 0x000fe400000000ff */
[----:B------:R-:W-:Y:S02]  /*0a30*/  F2FP.F16.F32.PACK_AB R11, RZ, R11 ;  /* 0x0000000bff0b723e */ /* 0x000fe400000000ff */
[----:B------:R-:W-:Y:S01]  /*0a40*/  FFMA R2, R3, R12, R2 ;  /* 0x0000000c03027223 */ /* 0x000fe20000000002 */
[----:B------:R-:W-:Y:S01]  /*0a50*/  HADD2.F32 R3, -RZ, R14.H0_H0 ;  /* 0x2000000eff037230 */ /* 0x000fe20000004100 */
[----:B------:R-:W-:Y:S01]  /*0a60*/  F2FP.F16.F32.PACK_AB R23, RZ, R23 ;  /* 0x00000017ff17723e */ /* 0x000fe200000000ff */
[----:B------:R-:W-:Y:S01]  /*0a70*/  HADD2.F32 R11, -RZ, R11.H0_H0 ;  /* 0x2000000bff0b7230 */ /* 0x000fe20000004100 */
[----:B------:R-:W-:-:S03]  /*0a80*/  F2FP.F16.F32.PACK_AB R26, RZ, R26 ;  /* 0x0000001aff1a723e */ /* 0x000fc600000000ff */
[----:B------:R-:W-:Y:S02]  /*0a90*/  HADD2.F32 R23, -RZ, R23.H0_H0 ;  /* 0x20000017ff177230 */ /* 0x000fe40000004100 */
[----:B------:R-:W-:Y:S01]  /*0aa0*/  FFMA R2, R3, R11, R2 ;  /* 0x0000000b03027223 */ /* 0x000fe20000000002 */
[----:B------:R-:W-:Y:S01]  /*0ab0*/  F2FP.F16.F32.PACK_AB R25, RZ, R25 ;  /* 0x00000019ff19723e */ /* 0x000fe200000000ff */
[----:B------:R-:W-:-:S04]  /*0ac0*/  HADD2.F32 R26, -RZ, R26.H0_H0 ;  /* 0x2000001aff1a7230 */ /* 0x000fc80000004100 */
[----:B------:R-:W-:Y:S01]  /*0ad0*/  HADD2.F32 R25, -RZ, R25.H0_H0 ;  /* 0x20000019ff197230 */ /* 0x000fe20000004100 */
[----:B------:R-:W-:Y:S01]  /*0ae0*/  F2FP.F16.F32.PACK_AB R4, RZ, R4 ;  /* 0x00000004ff04723e */ /* 0x000fe200000000ff */
[----:B------:R-:W-:Y:S01]  /*0af0*/  FFMA R2, R23, R26, R2 ;  /* 0x0000001a17027223 */ /* 0x000fe20000000002 */
[----:B------:R-:W-:-:S03]  /*0b00*/  HADD2.F32 R3, -RZ, R28.H0_H0 ;  /* 0x2000001cff037230 */ /* 0x000fc60000004100 */
[----:B------:R-:W-:Y:S02]  /*0b10*/  HADD2.F32 R4, -RZ, R4.H0_H0 ;  /* 0x20000004ff047230 */ /* 0x000fe40000004100 */
[----:B------:R-:W-:-:S04]  /*0b20*/  FFMA R2, R25, R29, R2 ;  /* 0x0000001d19027223 */ /* 0x000fc80000000002 */
[----:B------:R-:W-:Y:S01]  /*0b30*/  FFMA R10, R3, R4, R2 ;  /* 0x00000004030a7223 */ /* 0x000fe20000000002 */
[----:B------:R-:W-:Y:S06]  /*0b40*/  BRA.U UP1, `(.L_x_18) ;  /* 0xfffffff901147547 */ /* 0x000fec000b83ffff */
.L_x_17:
[----:B------:R-:W-:Y:S05]  /*0b50*/  BRA.U !UP0, `(.L_x_19) ;  /* 0x0000000508fc7547 */ /* 0x000fea000b800000 */
[----:B------:R-:W-:Y:S02]  /*0b60*/  UISETP.GE.U32.AND UP0, UPT, UR14, 0x8, UPT ;  /* 0x000000080e00788c */ /* 0x000fe4000bf06070 */
[----:B------:R-:W-:-:S04]  /*0b70*/  ULOP3.LUT UR6, UR9, 0x7, URZ, 0xc0, !UPT ;  /* 0x0000000709067892 */ /* 0x000fc8000f8ec0ff */
[----:B------:R-:W-:-:S03]  /*0b80*/  UISETP.NE.AND UP1, UPT, UR6, URZ, UPT ;  /* 0x000000ff0600728c */ /* 0x000fc6000bf25270 */
[----:B------:R-:W-:Y:S08]  /*0b90*/  BRA.U !UP0, `(.L_x_20) ;  /* 0x0000000108fc7547 */ /* 0x000ff0000b800000 */
[----:B------:R-:W0:Y:S01]  /*0ba0*/  LDC.64 R2, c[0x0][0x380] ;  /* 0x0000e000ff027b82 */ /* 0x000e220000000a00 */
[----:B------:R-:W-:Y:S02]  /*0bb0*/  IADD3 R9, PT, PT, R8, UR4, RZ ;  /* 0x0000000408097c10 */ /* 0x000fe4000fffe0ff */
[----:B------:R-:W-:-:S05]  /*0bc0*/  IADD3 R11, PT, PT, R7, UR4, RZ ;  /* 0x00000004070b7c10 */ /* 0x000fca000fffe0ff */
[----:B------:R-:W1:Y:S01]  /*0bd0*/  LDC.64 R4, c[0x0][0x398] ;  /* 0x0000e600ff047b82 */ /* 0x000e620000000a00 */
[----:B0-----:R-:W-:-:S05]  /*0be0*/  IMAD.WIDE R2, R9, 0x4, R2 ;  /* 0x0000000409027825 */ /* 0x001fca00078e0202 */
[----:B------:R-:W2:Y:S01]  /*0bf0*/  LDG.E R21, desc[UR16][R2.64] ;  /* 0x0000001002157981 */ /* 0x000ea2000c1e1900 */
[----:B-1----:R-:W-:-:S03]  /*0c00*/  IMAD.WIDE R4, R11, 0x4, R4 ;  /* 0x000000040b047825 */ /* 0x002fc600078e0204 */
        /* <DEDUP_REMOVED lines=13> */
[----:B------:R0:W5:Y:S04]  /*0ce0*/  LDG.E R19, desc[UR16][R2.64+0x1c] ;  /* 0x00001c1002137981 */ /* 0x000168000c1e1900 */
[----:B------:R1:W5:Y:S01]  /*0cf0*/  LDG.E R20, desc[UR16][R4.64+0x1c] ;  /* 0x00001c1004147981 */ /* 0x000362000c1e1900 */
[----:B------:R-:W-:Y:S01]  /*0d00*/  UIADD3 UR4, UPT, UPT, UR4, 0x8, URZ ;  /* 0x0000000804047890 */ /* 0x000fe2000fffe0ff */
[----:B--2---:R-:W-:-:S02]  /*0d10*/  F2FP.F16.F32.PACK_AB R21, RZ, R21 ;  /* 0x00000015ff15723e */ /* 0x004fc400000000ff */
[----:B----4-:R-:W-:-:S03]  /*0d20*/  F2FP.F16.F32.PACK_AB R22, RZ, R22 ;  /* 0x00000016ff16723e */ /* 0x010fc600000000ff */
[----:B------:R-:W-:Y:S01]  /*0d30*/  HADD2.F32 R21, -RZ, R21.H0_H0 ;  /* 0x20000015ff157230 */ /* 0x000fe20000004100 */
[----:B---3--:R-:W-:Y:S02]  /*0d40*/  F2FP.F16.F32.PACK_AB R23, RZ, R23 ;  /* 0x00000017ff17723e */ /* 0x008fe400000000ff */
[----:B-----5:R-:W-:Y:S01]  /*0d50*/  F2FP.F16.F32.PACK_AB R24, RZ, R24 ;  /* 0x00000018ff18723e */ /* 0x020fe200000000ff */
[----:B------:R-:W-:Y:S01]  /*0d60*/  HADD2.F32 R22, -RZ, R22.H0_H0 ;  /* 0x20000016ff167230 */ /* 0x000fe20000004100 */
[----:B------:R-:W-:-:S03]  /*0d70*/  F2FP.F16.F32.PACK_AB R18, RZ, R18 ;  /* 0x00000012ff12723e */ /* 0x000fc600000000ff */
[----:B------:R-:W-:Y:S02]  /*0d80*/  HADD2.F32 R24, -RZ, R24.H0_H0 ;  /* 0x20000018ff187230 */ /* 0x000fe40000004100 */
[----:B------:R-:W-:Y:S01]  /*0d90*/  FFMA R21, R21, R22, R10 ;  /* 0x0000001615157223 */ /* 0x000fe2000000000a */
[----:B------:R-:W-:Y:S01]  /*0da0*/  HADD2.F32 R10, -RZ, R23.H0_H0 ;  /* 0x20000017ff0a7230 */ /* 0x000fe20000004100 */
[----:B------:R-:W-:Y:S01]  /*0db0*/  F2FP.F16.F32.PACK_AB R15, RZ, R15 ;  /* 0x0000000fff0f723e */ /* 0x000fe200000000ff */
[----:B0-----:R-:W-:Y:S01]  /*0dc0*/  HADD2.F32 R3, -RZ, R18.H0_H0 ;  /* 0x20000012ff037230 */ /* 0x001fe20000004100 */
[----:B------:R-:W-:-:S03]  /*0dd0*/  F2FP.F16.F32.PACK_AB R17, RZ, R17 ;  /* 0x00000011ff11723e */ /* 0x000fc600000000ff */
[----:B------:R-:W-:Y:S02]  /*0de0*/  HADD2.F32 R15, -RZ, R15.H0_H0 ;  /* 0x2000000fff0f7230 */ /* 0x000fe40000004100 */
[----:B------:R-:W-:Y:S01]  /*0df0*/  FFMA R10, R10, R24, R21 ;  /* 0x000000180a0a7223 */ /* 0x000fe20000000015 */
[----:B------:R-:W-:Y:S01]  /*0e00*/  F2FP.F16.F32.PACK_AB R13, RZ, R13 ;  /* 0x0000000dff0d723e */ /* 0x000fe200000000ff */
[----:B------:R-:W-:Y:S02]  /*0e10*/  HADD2.F32 R2, -RZ, R17.H0_H0 ;  /* 0x20000011ff027230 */ /* 0x000fe40000004100 */
[----:B------:R-:W-:Y:S01]  /*0e20*/  FFMA R3, R3, R15, R10 ;  /* 0x0000000f03037223 */ /* 0x000fe2000000000a */
[----:B------:R-:W-:Y:S01]  /*0e30*/  F2FP.F16.F32.PACK_AB R16, RZ, R16 ;  /* 0x00000010ff10723e */ /* 0x000fe200000000ff */
[----:B------:R-:W-:Y:S01]  /*0e40*/  HADD2.F32 R13, -RZ, R13.H0_H0 ;  /* 0x2000000dff0d7230 */ /* 0x000fe20000004100 */
[----:B------:R-:W-:-:S04]  /*0e50*/  F2FP.F16.F32.PACK_AB R9, RZ, R9 ;  /* 0x00000009ff09723e */ /* 0x000fc800000000ff */
[----:B------:R-:W-:Y:S01]  /*0e60*/  FFMA R2, R2, R13, R3 ;  /* 0x0000000d02027223 */ /* 0x000fe20000000003 */
[----:B------:R-:W-:Y:S01]  /*0e70*/  HADD2.F32 R3, -RZ, R16.H0_H0 ;  /* 0x20000010ff037230 */ /* 0x000fe20000004100 */
[----:B------:R-:W-:Y:S01]  /*0e80*/  F2FP.F16.F32.PACK_AB R14, RZ, R14 ;  /* 0x0000000eff0e723e */ /* 0x000fe200000000ff */
[----:B------:R-:W-:Y:S01]  /*0e90*/  HADD2.F32 R9, -RZ, R9.H0_H0 ;  /* 0x20000009ff097230 */ /* 0x000fe20000004100 */
[----:B------:R-:W-:-:S04]  /*0ea0*/  F2FP.F16.F32.PACK_AB R11, RZ, R11 ;  /* 0x0000000bff0b723e */ /* 0x000fc800000000ff */
[----:B------:R-:W-:Y:S01]  /*0eb0*/  FFMA R2, R3, R9, R2 ;  /* 0x0000000903027223 */ /* 0x000fe20000000002 */
[----:B------:R-:W-:Y:S01]  /*0ec0*/  HADD2.F32 R3, -RZ, R14.H0_H0 ;  /* 0x2000000eff037230 */ /* 0x000fe20000004100 */
[----:B------:R-:W-:Y:S01]  /*0ed0*/  F2FP.F16.F32.PACK_AB R12, RZ, R12 ;  /* 0x0000000cff0c723e */ /* 0x000fe200000000ff */
[----:B------:R-:W-:Y:S01]  /*0ee0*/  HADD2.F32 R11, -RZ, R11.H0_H0 ;  /* 0x2000000bff0b7230 */ /* 0x000fe20000004100 */
[----:B------:R-:W-:-:S03]  /*0ef0*/  F2FP.F16.F32.PACK_AB R6, RZ, R6 ;  /* 0x00000006ff06723e */ /* 0x000fc600000000ff */
[----:B-1----:R-:W-:Y:S02]  /*0f00*/  HADD2.F32 R5, -RZ, R12.H0_H0 ;  /* 0x2000000cff057230 */ /* 0x002fe40000004100 */
[----:B------:R-:W-:Y:S01]  /*0f10*/  FFMA R2, R3, R11, R2 ;  /* 0x0000000b03027223 */ /* 0x000fe20000000002 */
[----:B------:R-:W-:Y:S01]  /*0f20*/  F2FP.F16.F32.PACK_AB R19, RZ, R19 ;  /* 0x00000013ff13723e */ /* 0x000fe200000000ff */
[----:B------:R-:W-:Y:S01]  /*0f30*/  HADD2.F32 R6, -RZ, R6.H0_H0 ;  /* 0x20000006ff067230 */ /* 0x000fe20000004100 */
[----:B------:R-:W-:-:S03]  /*0f40*/  F2FP.F16.F32.PACK_AB R20, RZ, R20 ;  /* 0x00000014ff14723e */ /* 0x000fc600000000ff */
[----:B------:R-:W-:Y:S02]  /*0f50*/  HADD2.F32 R19, -RZ, R19.H0_H0 ;  /* 0x20000013ff137230 */ /* 0x000fe40000004100 */
[----:B------:R-:W-:Y:S01]  /*0f60*/  FFMA R2, R5, R6, R2 ;  /* 0x0000000605027223 */ /* 0x000fe20000000002 */
[----:B------:R-:W-:-:S05]  /*0f70*/  HADD2.F32 R20, -RZ, R20.H0_H0 ;  /* 0x20000014ff147230 */ /* 0x000fca0000004100 */
[----:B------:R-:W-:-:S07]  /*0f80*/  FFMA R10, R19, R20, R2 ;  /* 0x00000014130a7223 */ /* 0x000fce0000000002 */
.L_x_20:
        /* <DEDUP_REMOVED lines=15> */
[----:B------:R-:W3:Y:S04]  /*1080*/  LDG.E R12, desc[UR16][R4.64+0x4] ;  /* 0x00000410040c7981 */ /* 0x000ee8000c1e1900 */
[----:B------:R-:W3:Y:S04]  /*1090*/  LDG.E R14, desc[UR16][R4.64+0x8] ;  /* 0x00000810040e7981 */ /* 0x000ee8000c1e1900 */
[----:B------:R4:W3:Y:S04]  /*10a0*/  LDG.E R15, desc[UR16][R2.64+0xc] ;  /* 0x00000c10020f7981 */ /* 0x0008e8000c1e1900 */
[----:B------:R-:W3:Y:S01]  /*10b0*/  LDG.E R16, desc[UR16][R4.64+0xc] ;  /* 0x00000c1004107981 */ /* 0x000ee2000c1e1900 */
[----:B------:R-:W-:Y:S01]  /*10c0*/  UIADD3 UR4, UPT, UPT, UR4, 0x4, URZ ;  /* 0x0000000404047890 */ /* 0x000fe2000fffe0ff */
[----:B--2---:R-:W-:-:S02]  /*10d0*/  F2FP.F16.F32.PACK_AB R6, RZ, R6 ;  /* 0x00000006ff06723e */ /* 0x004fc400000000ff */
[----:B----4-:R-:W-:-:S03]  /*10e0*/  F2FP.F16.F32.PACK_AB R3, RZ, R9 ;  /* 0x00000009ff03723e */ /* 0x010fc600000000ff */
[----:B------:R-:W-:Y:S01]  /*10f0*/  HADD2.F32 R9, -RZ, R6.H0_H0 ;  /* 0x20000006ff097230 */ /* 0x000fe20000004100 */
[----:B-----5:R-:W-:Y:S01]  /*1100*/  F2FP.F16.F32.PACK_AB R11, RZ, R11 ;  /* 0x0000000bff0b723e */ /* 0x020fe200000000ff */
[----:B------:R-:W-:Y:S01]  /*1110*/  HADD2.F32 R6, -RZ, R3.H0_H0 ;  /* 0x20000003ff067230 */ /* 0x000fe20000004100 */
[----:B---3--:R-:W-:-:S03]  /*1120*/  F2FP.F16.F32.PACK_AB R12, RZ, R12 ;  /* 0x0000000cff0c723e */ /* 0x008fc600000000ff */
[----:B------:R-:W-:Y:S01]  /*1130*/  HADD2.F32 R11, -RZ, R11.H0_H0 ;  /* 0x2000000bff0b7230 */ /* 0x000fe20000004100 */
[----:B------:R-:W-:Y:S02]  /*1140*/  F2FP.F16.F32.PACK_AB R13, RZ, R13 ;  /* 0x0000000dff0d723e */ /* 0x000fe400000000ff */
[----:B------:R-:W-:Y:S01]  /*1150*/  F2FP.F16.F32.PACK_AB R14, RZ, R14 ;  /* 0x0000000eff0e723e */ /* 0x000fe200000000ff */
[----:B------:R-:W-:Y:S02]  /*1160*/  HADD2.F32 R12, -RZ, R12.H0_H0 ;  /* 0x2000000cff0c7230 */ /* 0x000fe40000004100 */
[----:B------:R-:W-:Y:S01]  /*1170*/  FFMA R6, R9, R6, R10 ;  /* 0x0000000609067223 */ /* 0x000fe2000000000a */
[----:B------:R-:W-:Y:S01]  /*1180*/  HADD2.F32 R13, -RZ, R13.H0_H0 ;  /* 0x2000000dff0d7230 */ /* 0x000fe20000004100 */
[----:B------:R-:W-:Y:S01]  /*1190*/  F2FP.F16.F32.PACK_AB R15, RZ, R15 ;  /* 0x0000000fff0f723e */ /* 0x000fe200000000ff */
[----:B------:R-:W-:Y:S02]  /*11a0*/  HADD2.F32 R14, -RZ, R14.H0_H0 ;  /* 0x2000000eff0e7230 */ /* 0x000fe40000004100 */
[----:B------:R-:W-:Y:S01]  /*11b0*/  FFMA R6, R11, R12, R6 ;  /* 0x0000000c0b067223 */ /* 0x000fe20000000006 */
[----:B------:R-:W-:Y:S01]  /*11c0*/  F2FP.F16.F32.PACK_AB R16, RZ, R16 ;  /* 0x00000010ff10723e */ /* 0x000fe200000000ff */
[----:B------:R-:W-:-:S02]  /*11d0*/  HADD2.F32 R15, -RZ, R15.H0_H0 ;  /* 0x2000000fff0f7230 */ /* 0x000fc40000004100 */
[----:B------:R-:W-:Y:S02]  /*11e0*/  FFMA R6, R13, R14, R6 ;  /* 0x0000000e0d067223 */ /* 0x000fe40000000006 */
[----:B------:R-:W-:-:S05]  /*11f0*/  HADD2.F32 R16, -RZ, R16.H0_H0 ;  /* 0x20000010ff107230 */ /* 0x000fca0000004100 */
[----:B------:R-:W-:-:S07]  /*1200*/  FFMA R10, R15, R16, R6 ;  /* 0x000000100f0a7223 */ /* 0x000fce0000000006 */
.L_x_21:
[----:B------:R-:W-:Y:S05]  /*1210*/  BRA.U !UP1, `(.L_x_19) ;  /* 0x00000001094c7547 */ /* 0x000fea000b800000 */
[----:B------:R-:W0:Y:S01]  /*1220*/  LDC.64 R2, c[0x0][0x398] ;  /* 0x0000e600ff027b82 */ /* 0x000e220000000a00 */
[----:B------:R-:W-:Y:S01]  /*1230*/  IADD3 R11, PT, PT, R7, UR4, RZ ;  /* 0x00000004070b7c10 */ /* 0x000fe2000fffe0ff */
[----:B------:R-:W-:Y:S01]  /*1240*/  UIADD3 UR5, UPT, UPT, -UR5, URZ, URZ ;  /* 0x000000ff05057290 */ /* 0x000fe2000fffe1ff */
[----:B------:R-:W-:-:S05]  /*1250*/  IADD3 R13, PT, PT, R8, UR4, RZ ;  /* 0x00000004080d7c10 */ /* 0x000fca000fffe0ff */
[----:B------:R-:W1:Y:S06]  /*1260*/  LDC.64 R4, c[0x0][0x380] ;  /* 0x0000e000ff047b82 */ /* 0x000e6c0000000a00 */
.L_x_22:
[----:B0-----:R-:W-:-:S04]  /*1270*/  IMAD.WIDE R6, R11, 0x4, R2 ;  /* 0x000000040b067825 */ /* 0x001fc800078e0202 */
[----:B-1----:R-:W-:Y:S02]  /*1280*/  IMAD.WIDE R8, R13, 0x4, R4 ;  /* 0x000000040d087825 */ /* 0x002fe400078e0204 */
[----:B------:R-:W2:Y:S04]  /*1290*/  LDG.E R6, desc[UR16][R6.64] ;  /* 0x0000001006067981 */ /* 0x000ea8000c1e1900 */
[----:B------:R2:W3:Y:S01]  /*12a0*/  LDG.E R8, desc[UR16][R8.64] ;  /* 0x0000001008087981 */ /* 0x0004e2000c1e1900 */
[----:B------:R-:W-:Y:S01]  /*12b0*/  UIADD3 UR5, UPT, UPT, UR5, 0x1, URZ ;  /* 0x0000000105057890 */ /* 0x000fe2000fffe0ff */
[----:B------:R-:W-:Y:S02]  /*12c0*/  IADD3 R11, PT, PT, R11, 0x1, RZ ;  /* 0x000000010b0b7810 */ /* 0x000fe40007ffe0ff */
[----:B------:R-:W-:Y:S01]  /*12d0*/  IADD3 R13, PT, PT, R13, 0x1, RZ ;  /* 0x000000010d0d7810 */ /* 0x000fe20007ffe0ff */
[----:B------:R-:W-:Y:S01]  /*12e0*/  UISETP.NE.AND UP0, UPT, UR5, URZ, UPT ;  /* 0x000000ff0500728c */ /* 0x000fe2000bf05270 */
[----:B--2---:R-:W-:-:S02]  /*12f0*/  F2FP.F16.F32.PACK_AB R9, RZ, R6 ;  /* 0x00000006ff09723e */ /* 0x004fc400000000ff */
[----:B---3--:R-:W-:-:S03]  /*1300*/  F2FP.F16.F32.PACK_AB R7, RZ, R8 ;  /* 0x00000008ff07723e */ /* 0x008fc600000000ff */
[----:B------:R-:W-:Y:S02]  /*1310*/  HADD2.F32 R12, -RZ, R9.H0_H0 ;  /* 0x20000009ff0c7230 */ /* 0x000fe40000004100 */
[----:B------:R-:W-:-:S05]  /*1320*/  HADD2.F32 R15, -RZ, R7.H0_H0 ;  /* 0x20000007ff0f7230 */ /* 0x000fca0000004100 */
[----:B------:R-:W-:Y:S01]  /*1330*/  FFMA R10, R15, R12, R10 ;  /* 0x0000000c0f0a7223 */ /* 0x000fe2000000000a */
[----:B------:R-:W-:Y:S06]  /*1340*/  BRA.U UP0, `(.L_x_22) ;  /* 0xfffffffd00c87547 */ /* 0x000fec000b83ffff */
.L_x_19:
[----:B------:R-:W-:-:S07]  /*1350*/  FADD R10, R10, 1 ;  /* 0x3f8000000a0a7421 */ /* 0x000fce0000000000 */
.L_x_16:
        /* <DEDUP_REMOVED lines=17> */
[C---:B------:R-:W-:Y:S02]  /*1470*/  FFMA R7, R6.reuse, R3, -0.24999669194221496582 ;  /* 0xbe7fff2206077423 */ /* 0x040fe40000000003 */
[----:B------:R-:W0:Y:S02]  /*1480*/  LDC.64 R2, c[0x0][0x388] ;  /* 0x0000e200ff027b82 */ /* 0x000e240000000a00 */
[----:B------:R-:W-:-:S04]  /*1490*/  FFMA R7, R6, R7, 0.33333182334899902344 ;  /* 0x3eaaaa7806077423 */ /* 0x000fc80000000007 */
[----:B------:R-:W-:-:S04]  /*14a0*/  FFMA R7, R6, R7, -0.5 ;  /* 0xbf00000006077423 */ /* 0x000fc80000000007 */
[----:B------:R-:W-:-:S04]  /*14b0*/  FMUL R7, R6, R7 ;  /* 0x0000000706077220 */ /* 0x000fc80000400000 */
[----:B------:R-:W-:-:S04]  /*14c0*/  FFMA R7, R6, R7, R6 ;  /* 0x0000000706077223 */ /* 0x000fc80000000006 */
[----:B------:R-:W-:Y:S01]  /*14d0*/  FFMA R4, R4, 0.69314718246459960938, R7 ;  /* 0x3f31721804047823 */ /* 0x000fe20000000007 */
[C---:B------:R-:W-:Y:S01]  /*14e0*/  @P0 FFMA R4, R10.reuse, R5, +INF ;  /* 0x7f8000000a040423 */ /* 0x040fe20000000005 */
[----:B------:R-:W-:Y:S01]  /*14f0*/  FSETP.NEU.AND P0, PT, R10, RZ, PT ;  /* 0x000000ff0a00720b */ /* 0x000fe20003f0d000 */
[----:B0-----:R-:W-:-:S03]  /*1500*/  IMAD.WIDE R2, R0, 0x4, R2 ;  /* 0x0000000400027825 */ /* 0x001fc600078e0202 */
[----:B------:R-:W-:-:S05]  /*1510*/  FSEL R5, R4, -INF , P0 ;  /* 0xff80000004057808 */ /* 0x000fca0000000000 */
[----:B------:R-:W-:Y:S01]  /*1520*/  STG.E desc[UR16][R2.64], R5 ;  /* 0x0000000502007986 */ /* 0x000fe2000c101910 */
[----:B------:R-:W-:Y:S05]  /*1530*/  EXIT ;  /* 0x000000000000794d */ /* 0x000fea0003800000 */
.L_x_23:
        /* <DEDUP_REMOVED lines=12> */
.L_x_34:


//--------------------- .text._Z13mel_gram_fp64PKdPdiiS0_i --------------------------
	.section	.text._Z13mel_gram_fp64PKdPdiiS0_i,"ax",@progbits
	.align	128
        .global         _Z13mel_gram_fp64PKdPdiiS0_i
        .type           _Z13mel_gram_fp64PKdPdiiS0_i,@function
        .size           _Z13mel_gram_fp64PKdPdiiS0_i,(.L_x_35 - _Z13mel_gram_fp64PKdPdiiS0_i)
        .other          _Z13mel_gram_fp64PKdPdiiS0_i,@"STO_CUDA_ENTRY STV_DEFAULT"
_Z13mel_gram_fp64PKdPdiiS0_i:
.text._Z13mel_gram_fp64PKdPdiiS0_i:
        /* <DEDUP_REMOVED lines=15> */
[----:B------:R-:W-:Y:S02]  /*00f0*/  UISETP.GE.U32.AND UP1, UPT, UR9, 0x10, UPT ;  /* 0x000000100900788c */ /* 0x000fe4000bf26070 */
        /* <DEDUP_REMOVED lines=14> */
[----:B------:R-:W-:Y:S01]  /*01e0*/  IMAD R2, R7, R2, R6 ;  /* 0x0000000207027224 */ /* 0x000fe200078e0206 */
[----:B------:R-:W-:-:S04]  /*01f0*/  MOV R6, RZ ;  /* 0x000000ff00067202 */ /* 0x000fc80000000f00 */
        /* <DEDUP_REMOVED lines=10> */
[----:B------:R-:W-:-:S05]  /*02a0*/  IADD3 R4, PT, PT, -R5, RZ, RZ ;  /* 0x000000ff05047210 */ /* 0x000fca0007ffe1ff */
[----:B------:R-:W-:Y:S02]  /*02b0*/  IMAD R4, R3, R4, R0 ;  /* 0x0000000403047224 */ /* 0x000fe400078e0200 */
[----:B------:R-:W-:Y:S02]  /*02c0*/  IMAD R3, R5, UR9, RZ ;  /* 0x0000000905037c24 */ /* 0x000fe4000f8e02ff */
        /* <DEDUP_REMOVED lines=13> */
.L_x_26:
[----:B------:R-:W-:Y:S02]  /*03a0*/  MOV R10, UR7 ;  /* 0x00000007000a7c02 */ /* 0x000fe40008000f00 */
[----:B------:R-:W-:Y:S02]  /*03b0*/  MOV R11, UR8 ;  /* 0x00000008000b7c02 */ /* 0x000fe40008000f00 */
[----:B------:R-:W-:Y:S02]  /*03c0*/  MOV R12, UR5 ;  /* 0x00000005000c7c02 */ /* 0x000fe40008000f00 */
[----:B------:R-:W-:Y:S01]  /*03d0*/  MOV R13, UR6 ;  /* 0x00000006000d7c02 */ /* 0x000fe20008000f00 */
[----:B------:R-:W-:-:S04]  /*03e0*/  IMAD.WIDE R10, R5, 0x8, R10 ;  /* 0x00000008050a7825 */ /* 0x000fc800078e020a */
[----:B------:R-:W-:Y:S01]  /*03f0*/  IMAD.WIDE R12, R2, 0x8, R12 ;  /* 0x00000008020c7825 */ /* 0x000fe200078e020c */
[----:B------:R-:W2:Y:S04]  /*0400*/  LDG.E.64 R20, desc[UR16][R10.64+-0x40] ;  /* 0xffffc0100a147981 */ /* 0x000ea8000c1e1b00 */
[----:B------:R-:W3:Y:S04]  /*0410*/  LDG.E.64 R14, desc[UR16][R12.64+-0x38] ;  /* 0xffffc8100c0e7981 */ /* 0x000ee8000c1e1b00 */
[----:B------:R-:W4:Y:S04]  /*0420*/  LDG.E.64 R8, desc[UR16][R10.64+-0x30] ;  /* 0xffffd0100a087981 */ /* 0x000f28000c1e1b00 */
[----:B------:R-:W5:Y:S04]  /*0430*/  LDG.E.64 R26, desc[UR16][R12.64+-0x40] ;  /* 0xffffc0100c1a7981 */ /* 0x000f68000c1e1b00 */
[----:B------:R-:W5:Y:S04]  /*0440*/  LDG.E.64 R22, desc[UR16][R10.64+-0x38] ;  /* 0xffffc8100a167981 */ /* 0x000f68000c1e1b00 */
[----:B------:R-:W5:Y:S04]  /*0450*/  LDG.E.64 R16, desc[UR16][R12.64+-0x30] ;  /* 0xffffd0100c107981 */ /* 0x000f68000c1e1b00 */
[----:B------:R-:W5:Y:S04]  /*0460*/  LDG.E.64 R18, desc[UR16][R10.64+-0x28] ;  /* 0xffffd8100a127981 */ /* 0x000f68000c1e1b00 */
[----:B------:R-:W5:Y:S01]  /*0470*/  LDG.E.64 R28, desc[UR16][R12.64+-0x28] ;  /* 0xffffd8100c1c7981 */ /* 0x000f62000c1e1b00 */
[----:B--2---:R-:W0:Y:S08]  /*0480*/  F2F.F16.F64 R7, R20 ;  /* 0x0000001400077310 */ /* 0x004e300000300800 */
[----:B---3--:R1:W-:Y:S08]  /*0490*/  F2F.F16.F64 R24, R14 ;  /* 0x0000000e00187310 */ /* 0x0083f00000300800 */
[----:B----4-:R2:W-:Y:S01]  /*04a0*/  F2F.F16.F64 R21, R8 ;  /* 0x0000000800157310 */ /* 0x0105e20000300800 */
[----:B-1----:R-:W3:Y:S04]  /*04b0*/  LDG.E.64 R14, desc[UR16][R10.64+-0x20] ;  /* 0xffffe0100a0e7981 */ /* 0x002ee8000c1e1b00 */
[----:B--2---:R-:W2:Y:S03]  /*04c0*/  LDG.E.64 R8, desc[UR16][R12.64+-0x20] ;  /* 0xffffe0100c087981 */ /* 0x004ea6000c1e1b00 */
[----:B-----5:R-:W1:Y:S08]  /*04d0*/  F2F.F16.F64 R26, R26 ;  /* 0x0000001a001a7310 */ /* 0x020e700000300800 */
[----:B------:R4:W5:Y:S08]  /*04e0*/  F2F.F16.F64 R25, R22 ;  /* 0x0000001600197310 */ /* 0x0009700000300800 */
[----:B---3--:R-:W-:Y:S01]  /*04f0*/  F2F.F16.F64 R14, R14 ;  /* 0x0000000e000e7310 */ /* 0x008fe20000300800 */
[----:B----4-:R-:W3:Y:S07]  /*0500*/  LDG.E.64 R22, desc[UR16][R12.64+-0x18] ;  /* 0xffffe8100c167981 */ /* 0x010eee000c1e1b00 */
[----:B--2---:R2:W-:Y:S02]  /*0510*/  F2F.F16.F64 R15, R8 ;  /* 0x00000008000f7310 */ /* 0x0045e40000300800 */
[----:B--2---:R-:W2:Y:S06]  /*0520*/  LDG.E.64 R8, desc[UR16][R12.64+-0x10] ;  /* 0xfffff0100c087981 */ /* 0x004eac000c1e1b00 */
[----:B------:R4:W5:Y:S01]  /*0530*/  F2F.F16.F64 R20, R16 ;  /* 0x0000001000147310 */ /* 0x0009620000300800 */
[----:B0-----:R-:W-:-:S02]  /*0540*/  HADD2.F32 R7, -RZ, R7.H0_H0 ;  /* 0x20000007ff077230 */ /* 0x001fc40000004100 */
[----:B-1----:R-:W-:-:S05]  /*0550*/  HADD2.F32 R26, -RZ, R26.H0_H0 ;  /* 0x2000001aff1a7230 */ /* 0x002fca0000004100 */
[----:B------:R-:W0:Y:S01]  /*0560*/  F2F.F16.F64 R18, R18 ;  /* 0x0000001200127310 */ /* 0x000e220000300800 */
[----:B----4-:R-:W4:Y:S07]  /*0570*/  LDG.E.64 R16, desc[UR16][R10.64+-0x18] ;  /* 0xffffe8100a107981 */ /* 0x010f2e000c1e1b00 */
[----:B------:R1:W1:Y:S01]  /*0580*/  F2F.F16.F64 R19, R28 ;  /* 0x0000001c00137310 */ /* 0x0002620000300800 */
[----:B-----5:R-:W-:Y:S02]  /*0590*/  HADD2.F32 R25, -RZ, R25.H0_H0 ;  /* 0x20000019ff197230 */ /* 0x020fe40000004100 */
[----:B------:R-:W-:Y:S01]  /*05a0*/  FFMA R26, R7, R26, R6 ;  /* 0x0000001a071a7223 */ /* 0x000fe20000000006 */
[----:B------:R-:W-:Y:S01]  /*05b0*/  HADD2.F32 R24, -RZ, R24.H0_H0 ;  /* 0x20000018ff187230 */ /* 0x000fe20000004100 */
[----:B------:R-:W5:Y:S01]  /*05c0*/  LDG.E.64 R6, desc[UR16][R10.64+-0x10] ;  /* 0xfffff0100a067981 */ /* 0x000f62000c1e1b00 */
[----:B------:R-:W-:-:S02]  /*05d0*/  HADD2.F32 R21, -RZ, R21.H0_H0 ;  /* 0x20000015ff157230 */ /* 0x000fc40000004100 */
[----:B------:R-:W-:Y:S02]  /*05e0*/  HADD2.F32 R20, -RZ, R20.H0_H0 ;  /* 0x20000014ff147230 */ /* 0x000fe40000004100 */
[----:B------:R-:W-:Y:S01]  /*05f0*/  FFMA R26, R25, R24, R26 ;  /* 0x00000018191a7223 */ /* 0x000fe2000000001a */
[----:B0-----:R-:W-:Y:S01]  /*0600*/  HADD2.F32 R27, -RZ, R18.H0_H0 ;  /* 0x20000012ff1b7230 */ /* 0x001fe20000004100 */
[----:B-1----:R-:W5:Y:S02]  /*0610*/  LDG.E.64 R28, desc[UR16][R10.64+-0x8] ;  /* 0xfffff8100a1c7981 */ /* 0x002f64000c1e1b00 */
[----:B------:R-:W-:Y:S02]  /*0620*/  FFMA R26, R21, R20, R26 ;  /* 0x00000014151a7223 */ /* 0x000fe4000000001a */
[----:B------:R-:W5:Y:S01]  /*0630*/  LDG.E.64 R24, desc[UR16][R12.64+-0x8] ;  /* 0xfffff8100c187981 */ /* 0x000f62000c1e1b00 */
[----:B------:R-:W-:-:S05]  /*0640*/  HADD2.F32 R19, -RZ, R19.H0_H0 ;  /* 0x20000013ff137230 */ /* 0x000fca0000004100 */
[----:B------:R-:W-:Y:S02]  /*0650*/  FFMA R26, R27, R19, R26 ;  /* 0x000000131b1a7223 */ /* 0x000fe4000000001a */
[----:B------:R-:W5:Y:S01]  /*0660*/  LDG.E.64 R18, desc[UR16][R10.64+0x8] ;  /* 0x000008100a127981 */ /* 0x000f62000c1e1b00 */
[----:B--2---:R0:W-:Y:S03]  /*0670*/  F2F.F16.F64 R20, R8 ;  /* 0x0000000800147310 */ /* 0x0041e60000300800 */
[----:B0-----:R-:W2:Y:S05]  /*0680*/  LDG.E.64 R8, desc[UR16][R12.64] ;  /* 0x000000100c087981 */ /* 0x001eaa000c1e1b00 */
[----:B----4-:R-:W0:Y:S08]  /*0690*/  F2F.F16.F64 R16, R16 ;  /* 0x0000001000107310 */ /* 0x010e300000300800 */
[----:B---3--:R1:W3:Y:S01]  /*06a0*/  F2F.F16.F64 R17, R22 ;  /* 0x0000001600117310 */ /* 0x0082e20000300800 */
[----:B------:R-:W-:-:S02]  /*06b0*/  HADD2.F32 R27, -RZ, R14.H0_H0 ;  /* 0x2000000eff1b7230 */ /* 0x000fc40000004100 */
[----:B------:R-:W-:-:S05]  /*06c0*/  HADD2.F32 R15, -RZ, R15.H0_H0 ;  /* 0x2000000fff0f7230 */ /* 0x000fca0000004100 */
[----:B-----5:R3:W-:Y:S01]  /*06d0*/  F2F.F16.F64 R28, R28 ;  /* 0x0000001c001c7310 */ /* 0x0207e20000300800 */
[----:B------:R-:W-:Y:S01]  /*06e0*/  FFMA R26, R27, R15, R26 ;  /* 0x0000000f1b1a7223 */ /* 0x000fe2000000001a */
[----:B0-----:R-:W-:Y:S01]  /*06f0*/  HADD2.F32 R27, -RZ, R16.H0_H0 ;  /* 0x20000010ff1b7230 */ /* 0x001fe20000004100 */
[----:B-1----:R-:W4:Y:S04]  /*0700*/  LDG.E.64 R22, desc[UR16][R12.64+0x8] ;  /* 0x000008100c167981 */ /* 0x002f28000c1e1b00 */
[----:B------:R-:W5:Y:S01]  /*0710*/  LDG.E.64 R14, desc[UR16][R10.64+0x10] ;  /* 0x000010100a0e7981 */ /* 0x000f62000c1e1b00 */
[----:B---3--:R-:W-:Y:S01]  /*0720*/  HADD2.F32 R29, -RZ, R17.H0_H0 ;  /* 0x20000011ff1d7230 */ /* 0x008fe20000004100 */
[----:B------:R0:W1:Y:S02]  /*0730*/  F2F.F16.F64 R21, R6 ;  /* 0x0000000600157310 */ /* 0x0000640000300800 */
[----:B------:R-:W3:Y:S06]  /*0740*/  LDG.E.64 R16, desc[UR16][R12.64+0x10] ;  /* 0x000010100c107981 */ /* 0x000eec000c1e1b00 */
[----:B------:R1:W5:Y:S01]  /*0750*/  F2F.F16.F64 R24, R24 ;  /* 0x0000001800187310 */ /* 0x0003620000300800 */
[----:B0-----:R-:W5:Y:S01]  /*0760*/  LDG.E.64 R6, desc[UR16][R10.64] ;  /* 0x000000100a067981 */ /* 0x001f62000c1e1b00 */
[----:B-1----:R-:W-:-:S03]  /*0770*/  FFMA R25, R27, R29, R26 ;  /* 0x0000001d1b197223 */ /* 0x002fc6000000001a */
[----:B------:R-:W5:Y:S03]  /*0780*/  LDG.E.64 R26, desc[UR16][R10.64+0x18] ;  /* 0x000018100a1a7981 */ /* 0x000f66000c1e1b00 */
[----:B--2---:R-:W-:Y:S08]  /*0790*/  F2F.F16.F64 R9, R8 ;  /* 0x0000000800097310 */ /* 0x004ff00000300800 */
[----:B------:R0:W-:Y:S02]  /*07a0*/  F2F.F16.F64 R8, R18 ;  /* 0x0000001200087310 */ /* 0x0001e40000300800 */
[----:B0-----:R-:W2:Y:S06]  /*07b0*/  LDG.E.64 R18, desc[UR16][R12.64+0x18] ;  /* 0x000018100c127981 */ /* 0x001eac000c1e1b00 */
[----:B----4-:R-:W-:Y:S08]  /*07c0*/  F2F.F16.F64 R22, R22 ;  /* 0x0000001600167310 */ /* 0x010ff00000300800 */
[----:B---3--:R0:W-:Y:S08]  /*07d0*/  F2F.F16.F64 R23, R16 ;  /* 0x0000001000177310 */ /* 0x0081f00000300800 */
[----:B-----5:R-:W1:Y:S01]  /*07e0*/  F2F.F16.F64 R6, R6 ;  /* 0x0000000600067310 */ /* 0x020e620000300800 */
[----:B0-----:R-:W3:Y:S07]  /*07f0*/  LDG.E.64 R16, desc[UR16][R12.64+0x20] ;  /* 0x000020100c107981 */ /* 0x001eee000c1e1b00 */
[----:B------:R0:W4:Y:S08]  /*0800*/  F2F.F16.F64 R7, R14 ;  /* 0x0000000e00077310 */ /* 0x0001300000300800 */
[----:B------:R-:W-:Y:S01]  /*0810*/  F2F.F16.F64 R26, R26 ;  /* 0x0000001a001a7310 */ /* 0x000fe20000300800 */
[----:B0-----:R-:W5:Y:S07]  /*0820*/  LDG.E.64 R14, desc[UR16][R10.64+0x20] ;  /* 0x000020100a0e7981 */ /* 0x001f6e000c1e1b00 */
[----:B--2---:R0:W2:Y:S02]  /*0830*/  F2F.F16.F64 R27, R18 ;  /* 0x00000012001b7310 */ /* 0x0040a40000300800 */
[----:B0-----:R-:W4:Y:S01]  /*0840*/  LDG.E.64 R18, desc[UR16][R10.64+0x28] ;  /* 0x000028100a127981 */ /* 0x001f22000c1e1b00 */
[----:B------:R-:W-:-:S02]  /*0850*/  HADD2.F32 R21, -RZ, R21.H0_H0 ;  /* 0x20000015ff157230 */ /* 0x000fc40000004100 */
[----:B------:R-:W-:Y:S02]  /*0860*/  HADD2.F32 R20, -RZ, R20.H0_H0 ;  /* 0x20000014ff147230 */ /* 0x000fe40000004100 */
[----:B------:R-:W-:Y:S02]  /*0870*/  HADD2.F32 R28, -RZ, R28.H0_H0 ;  /* 0x2000001cff1c7230 */ /* 0x000fe40000004100 */
[----:B------:R-:W-:Y:S02]  /*0880*/  HADD2.F32 R24, -RZ, R24.H0_H0 ;  /* 0x20000018ff187230 */ /* 0x000fe40000004100 */
[----:B------:R-:W-:Y:S02]  /*0890*/  FFMA R25, R21, R20, R25 ;  /* 0x0000001415197223 */ /* 0x000fe40000000019 */
[----:B------:R-:W2:Y:S01]  /*08a0*/  LDG.E.64 R20, desc[UR16][R12.64+0x28] ;  /* 0x000028100c147981 */ /* 0x000ea2000c1e1b00 */
[----:B---3--:R-:W-:Y:S08]  /*08b0*/  F2F.F16.F64 R16, R16 ;  /* 0x0000001000107310 */ /* 0x008ff00000300800 */
[----:B-----5:R0:W3:Y:S02]  /*08c0*/  F2F.F16.F64 R14, R14 ;  /* 0x0000000e000e7310 */ /* 0x0200e40000300800 */
[----:B0-----:R-:W-:-:S02]  /*08d0*/  FFMA R15, R28, R24, R25 ;  /* 0x000000181c0f7223 */ /* 0x001fc40000000019 */
[----:B------:R-:W5:Y:S04]  /*08e0*/  LDG.E.64 R24, desc[UR16][R10.64+0x30] ;  /* 0x000030100a187981 */ /* 0x000f68000c1e1b00 */
[----:B------:R-:W3:Y:S01]  /*08f0*/  LDG.E.64 R28, desc[UR16][R10.64+0x38] ;  /* 0x000038100a1c7981 */ /* 0x000ee2000c1e1b00 */
[----:B----4-:R0:W4:Y:S03]  /*0900*/  F2F.F16.F64 R17, R18 ;  /* 0x0000001200117310 */ /* 0x0101260000300800 */
[----:B0-----:R-:W4:Y:S04]  /*0910*/  LDG.E.64 R18, desc[UR16][R12.64+0x30] ;  /* 0x000030100c127981 */ /* 0x001f28000c1e1b00 */
[----:B------:R-:W4:Y:S01]  /*0920*/  LDG.E.64 R12, desc[UR16][R12.64+0x38] ;  /* 0x000038100c0c7981 */ /* 0x000f22000c1e1b00 */
[----:B-1----:R-:W-:-:S02]  /*0930*/  HADD2.F32 R6, -RZ, R6.H0_H0 ;  /* 0x20000006ff067230 */ /* 0x002fc40000004100 */
[----:B------:R-:W-:Y:S02]  /*0940*/  HADD2.F32 R9, -RZ, R9.H0_H0 ;  /* 0x20000009ff097230 */ /* 0x000fe40000004100 */
[----:B------:R-:W-:Y:S02]  /*0950*/  HADD2.F32 R8, -RZ, R8.H0_H0 ;  /* 0x20000008ff087230 */ /* 0x000fe40000004100 */
[----:B------:R-:W-:Y:S02]  /*0960*/  HADD2.F32 R22, -RZ, R22.H0_H0 ;  /* 0x20000016ff167230 */ /* 0x000fe40000004100 */
[----:B------:R-:W-:Y:S01]  /*0970*/  FFMA R6, R6, R9, R15 ;  /* 0x0000000906067223 */ /* 0x000fe2000000000f */
[----:B--2---:R-:W0:Y:S01]  /*0980*/  F2F.F16.F64 R20, R20 ;  /* 0x0000001400147310 */ /* 0x004e220000300800 */
[----:B------:R-:W-:Y:S02]  /*0990*/  HADD2.F32 R7, -RZ, R7.H0_H0 ;  /* 0x20000007ff077230 */ /* 0x000fe40000004100 */
[----:B------:R-:W-:-:S02]  /*09a0*/  HADD2.F32 R23, -RZ, R23.H0_H0 ;  /* 0x20000017ff177230 */ /* 0x000fc40000004100 */
[----:B------:R-:W-:Y:S01]  /*09b0*/  FFMA R6, R8, R22, R6 ;  /* 0x0000001608067223 */ /* 0x000fe20000000006 */
[----:B------:R-:W-:-:S03]  /*09c0*/  HADD2.F32 R27, -RZ, R27.H0_H0 ;  /* 0x2000001bff1b7230 */ /* 0x000fc60000004100 */
[----:B------:R-:W-:Y:S01]  /*09d0*/  FFMA R6, R7, R23, R6 ;  /* 0x0000001707067223 */ /* 0x000fe20000000006 */
[----:B-----5:R-:W1:Y:S01]  /*09e0*/  F2F.F16.F64 R24, R24 ;  /* 0x0000001800187310 */ /* 0x020e620000300800 */
[----:B------:R-:W-:Y:S02]  /*09f0*/  HADD2.F32 R7, -RZ, R26.H0_H0 ;  /* 0x2000001aff077230 */ /* 0x000fe40000004100 */
[----:B---3--:R-:W-:Y:S02]  /*0a00*/  HADD2.F32 R9, -RZ, R14.H0_H0 ;  /* 0x2000000eff097230 */ /* 0x008fe40000004100 */
[----:B------:R-:W-:-:S03]  /*0a10*/  HADD2.F32 R16, -RZ, R16.H0_H0 ;  /* 0x20000010ff107230 */ /* 0x000fc60000004100 */
[----:B------:R-:W2:Y:S01]  /*0a20*/  F2F.F16.F64 R28, R28 ;  /* 0x0000001c001c7310 */ /* 0x000ea20000300800 */
[----:B------:R-:W-:Y:S01]  /*0a30*/  FFMA R6, R7, R27, R6 ;  /* 0x0000001b07067223 */ /* 0x000fe20000000006 */
[----:B------:R-:W-:Y:S01]  /*0a40*/  UIADD3 UR10, UPT, UPT, UR10, 0x10, URZ ;  /* 0x000000100a0a7890 */ /* 0x000fe2000fffe0ff */
[----:B----4-:R-:W-:Y:S02]  /*0a50*/  HADD2.F32 R17, -RZ, R17.H0_H0 ;  /* 0x20000011ff117230 */ /* 0x010fe40000004100 */
[----:B0-----:R-:W-:Y:S02]  /*0a60*/  HADD2.F32 R20, -RZ, R20.H0_H0 ;  /* 0x20000014ff147230 */ /* 0x001fe40000004100 */
[----:B------:R-:W-:Y:S01]  /*0a70*/  FFMA R6, R9, R16, R6 ;  /* 0x0000001009067223 */ /* 0x000fe20000000006 */
[----:B------:R-:W-:Y:S01]  /*0a80*/  UISETP.NE.AND UP1, UPT, UR10, URZ, UPT ;  /* 0x000000ff0a00728c */ /* 0x000fe2000bf25270 */
[----:B-1----:R-:W-:Y:S02]  /*0a90*/  HADD2.F32 R7, -RZ, R24.H0_H0 ;  /* 0x20000018ff077230 */ /* 0x002fe40000004100 */
[----:B------:R-:W-:Y:S01]  /*0aa0*/  FFMA R6, R17, R20, R6 ;  /* 0x0000001411067223 */ /* 0x000fe20000000006 */
[----:B--2---:R-:W-:Y:S01]  /*0ab0*/  HADD2.F32 R9, -RZ, R28.H0_H0 ;  /* 0x2000001cff097230 */ /* 0x004fe20000004100 */
[----:B------:R-:W-:-:S02]  /*0ac0*/  IADD3 R5, PT, PT, R5, 0x10, RZ ;  /* 0x0000001005057810 */ /* 0x000fc40007ffe0ff */
[----:B------:R-:W-:Y:S01]  /*0ad0*/  IADD3 R2, PT, PT, R2, 0x10, RZ ;  /* 0x0000001002027810 */ /* 0x000fe20007ffe0ff */
[----:B------:R-:W0:Y:S08]  /*0ae0*/  F2F.F16.F64 R18, R18 ;  /* 0x0000001200127310 */ /* 0x000e300000300800 */
[----:B------:R-:W1:Y:S01]  /*0af0*/  F2F.F16.F64 R12, R12 ;  /* 0x0000000c000c7310 */ /* 0x000e620000300800 */
[----:B0-----:R-:W-:-:S05]  /*0b00*/  HADD2.F32 R18, -RZ, R18.H0_H0 ;  /* 0x20000012ff127230 */ /* 0x001fca0000004100 */
[----:B------:R-:W-:Y:S01]  /*0b10*/  FFMA R6, R7, R18, R6 ;  /* 0x0000001207067223 */ /* 0x000fe20000000006 */
[----:B-1----:R-:W-:-:S05]  /*0b20*/  HADD2.F32 R12, -RZ, R12.H0_H0 ;  /* 0x2000000cff0c7230 */ /* 0x002fca0000004100 */
[----:B------:R-:W-:Y:S01]  /*0b30*/  FFMA R6, R9, R12, R6 ;  /* 0x0000000c09067223 */ /* 0x000fe20000000006 */
[----:B------:R-:W-:Y:S06]  /*0b40*/  BRA.U UP1, `(.L_x_26) ;  /* 0xfffffff901147547 */ /* 0x000fec000b83ffff */
.L_x_25:
        /* <DEDUP_REMOVED lines=8> */
[----:B0-----:R-:W-:Y:S01]  /*0bd0*/  IMAD.WIDE R18, R5, 0x8, R18 ;  /* 0x0000000805127825 */ /* 0x001fe200078e0212 */
[----:B------:R-:W-:-:S04]  /*0be0*/  IADD3 R5, PT, PT, R3, UR4, RZ ;  /* 0x0000000403057c10 */ /* 0x000fc8000fffe0ff */
[----:B------:R-:W2:Y:S01]  /*0bf0*/  LDG.E.64 R14, desc[UR16][R18.64+0x18] ;  /* 0x00001810120e7981 */ /* 0x000ea2000c1e1b00 */
[----:B-1----:R-:W-:-:S03]  /*0c00*/  IMAD.WIDE R10, R5, 0x8, R10 ;  /* 0x00000008050a7825 */ /* 0x002fc600078e020a */
[----:B------:R-:W3:Y:S04]  /*0c10*/  LDG.E.64 R12, desc[UR16][R18.64+0x20] ;  /* 0x00002010120c7981 */ /* 0x000ee8000c1e1b00 */
[----:B------:R-:W4:Y:S04]  /*0c20*/  LDG.E.64 R22, desc[UR16][R10.64] ;  /* 0x000000100a167981 */ /* 0x000f28000c1e1b00 */
[----:B------:R-:W5:Y:S04]  /*0c30*/  LDG.E.64 R26, desc[UR16][R10.64+0x10] ;  /* 0x000010100a1a7981 */ /* 0x000f68000c1e1b00 */
[----:B------:R-:W2:Y:S04]  /*0c40*/  LDG.E.64 R28, desc[UR16][R10.64+0x18] ;  /* 0x000018100a1c7981 */ /* 0x000ea8000c1e1b00 */
[----:B------:R-:W3:Y:S04]  /*0c50*/  LDG.E.64 R8, desc[UR16][R18.64] ;  /* 0x0000001012087981 */ /* 0x000ee8000c1e1b00 */
[----:B------:R-:W3:Y:S04]  /*0c60*/  LDG.E.64 R16, desc[UR16][R18.64+0x8] ;  /* 0x0000081012107981 */ /* 0x000ee8000c1e1b00 */
[----:B------:R-:W3:Y:S04]  /*0c70*/  LDG.E.64 R20, desc[UR16][R10.64+0x8] ;  /* 0x000008100a147981 */ /* 0x000ee8000c1e1b00 */
[----:B------:R-:W3:Y:S01]  /*0c80*/  LDG.E.64 R24, desc[UR16][R18.64+0x10] ;  /* 0x0000101012187981 */ /* 0x000ee2000c1e1b00 */
[----:B----4-:R0:W-:Y:S08]  /*0c90*/  F2F.F16.F64 R5, R22 ;  /* 0x0000001600057310 */ /* 0x0101f00000300800 */
[----:B-----5:R-:W-:Y:S01]  /*0ca0*/  F2F.F16.F64 R26, R26 ;  /* 0x0000001a001a7310 */ /* 0x020fe20000300800 */
[----:B0-----:R-:W4:Y:S07]  /*0cb0*/  LDG.E.64 R22, desc[UR16][R10.64+0x20] ;  /* 0x000020100a167981 */ /* 0x001f2e000c1e1b00 */
[----:B--2---:R-:W-:Y:S08]  /*0cc0*/  F2F.F16.F64 R28, R28 ;  /* 0x0000001c001c7310 */ /* 0x004ff00000300800 */
[----:B------:R0:W-:Y:S08]  /*0cd0*/  F2F.F16.F64 R27, R14 ;  /* 0x0000000e001b7310 */ /* 0x0001f00000300800 */
[----:B---3--:R1:W-:Y:S01]  /*0ce0*/  F2F.F16.F64 R29, R12 ;  /* 0x0000000c001d7310 */ /* 0x0083e20000300800 */
[----:B0-----:R-:W2:Y:S07]  /*0cf0*/  LDG.E.64 R14, desc[UR16][R10.64+0x28] ;  /* 0x000028100a0e7981 */ /* 0x001eae000c1e1b00 */
[----:B------:R-:W0:Y:S01]  /*0d00*/  F2F.F16.F64 R2, R8 ;  /* 0x0000000800027310 */ /* 0x000e220000300800 */
[----:B-1----:R-:W3:Y:S07]  /*0d10*/  LDG.E.64 R12, desc[UR16][R18.64+0x28] ;  /* 0x00002810120c7981 */ /* 0x002eee000c1e1b00 */
[----:B------:R1:W5:Y:S08]  /*0d20*/  F2F.F16.F64 R7, R16 ;  /* 0x0000001000077310 */ /* 0x0003700000300800 */
[----:B------:R0:W5:Y:S01]  /*0d30*/  F2F.F16.F64 R8, R20 ;  /* 0x0000001400087310 */ /* 0x0001620000300800 */
[----:B-1----:R-:W3:Y:S04]  /*0d40*/  LDG.E.64 R16, desc[UR16][R18.64+0x30] ;  /* 0x0000301012107981 */ /* 0x002ee8000c1e1b00 */
[----:B0-----:R-:W3:Y:S03]  /*0d50*/  LDG.E.64 R20, desc[UR16][R10.64+0x30] ;  /* 0x000030100a147981 */ /* 0x001ee6000c1e1b00 */
[----:B------:R0:W1:Y:S01]  /*0d60*/  F2F.F16.F64 R9, R24 ;  /* 0x0000001800097310 */ /* 0x0000620000300800 */
[----:B------:R-:W3:Y:S04]  /*0d70*/  LDG.E.64 R18, desc[UR16][R18.64+0x38] ;  /* 0x0000381012127981 */ /* 0x000ee8000c1e1b00 */
[----:B0-----:R-:W3:Y:S01]  /*0d80*/  LDG.E.64 R24, desc[UR16][R10.64+0x38] ;  /* 0x000038100a187981 */ /* 0x001ee2000c1e1b00 */
[----:B------:R-:W-:-:S02]  /*0d90*/  HADD2.F32 R2, -RZ, R2.H0_H0 ;  /* 0x20000002ff027230 */ /* 0x000fc40000004100 */
[----:B------:R-:W-:Y:S02]  /*0da0*/  HADD2.F32 R5, -RZ, R5.H0_H0 ;  /* 0x20000005ff057230 */ /* 0x000fe40000004100 */
[----:B-----5:R-:W-:Y:S02]  /*0db0*/  HADD2.F32 R7, -RZ, R7.H0_H0 ;  /* 0x20000007ff077230 */ /* 0x020fe40000004100 */
[----:B------:R-:W-:Y:S02]  /*0dc0*/  HADD2.F32 R8, -RZ, R8.H0_H0 ;  /* 0x20000008ff087230 */ /* 0x000fe40000004100 */
[----:B------:R-:W-:Y:S01]  /*0dd0*/  FFMA R2, R2, R5, R6 ;  /* 0x0000000502027223 */ /* 0x000fe20000000006 */
[----:B-1----:R-:W-:Y:S02]  /*0de0*/  HADD2.F32 R9, -RZ, R9.H0_H0 ;  /* 0x20000009ff097230 */ /* 0x002fe40000004100 */
[----:B------:R-:W-:Y:S02]  /*0df0*/  HADD2.F32 R26, -RZ, R26.H0_H0 ;  /* 0x2000001aff1a7230 */ /* 0x000fe40000004100 */
[----:B------:R-:W-:Y:S01]  /*0e00*/  FFMA R2, R7, R8, R2 ;  /* 0x0000000807027223 */ /* 0x000fe20000000002 */
[----:B------:R-:W-:-:S02]  /*0e10*/  HADD2.F32 R27, -RZ, R27.H0_H0 ;  /* 0x2000001bff1b7230 */ /* 0x000fc40000004100 */
[----:B------:R-:W-:Y:S02]  /*0e20*/  HADD2.F32 R28, -RZ, R28.H0_H0 ;  /* 0x2000001cff1c7230 */ /* 0x000fe40000004100 */
[----:B------:R-:W-:Y:S01]  /*0e30*/  FFMA R2, R9, R26, R2 ;  /* 0x0000001a09027223 */ /* 0x000fe20000000002 */
[----:B------:R-:W-:-:S03]  /*0e40*/  HADD2.F32 R29, -RZ, R29.H0_H0 ;  /* 0x2000001dff1d7230 */ /* 0x000fc60000004100 */
[----:B------:R-:W-:Y:S01]  /*0e50*/  FFMA R2, R27, R28, R2 ;  /* 0x0000001c1b027223 */ /* 0x000fe20000000002 */
[----:B------:R-:W-:Y:S01]  /*0e60*/  UIADD3 UR4, UPT, UPT, UR4, 0x8, URZ ;  /* 0x0000000804047890 */ /* 0x000fe2000fffe0ff */
[----:B----4-:R-:W0:Y:S08]  /*0e70*/  F2F.F16.F64 R22, R22 ;  /* 0x0000001600167310 */ /* 0x010e300000300800 */
[----:B--2---:R-:W-:Y:S08]  /*0e80*/  F2F.F16.F64 R14, R14 ;  /* 0x0000000e000e7310 */ /* 0x004ff00000300800 */
[----:B---3--:R-:W1:Y:S01]  /*0e90*/  F2F.F16.F64 R12, R12 ;  /* 0x0000000c000c7310 */ /* 0x008e620000300800 */
[----:B0-----:R-:W-:-:S07]  /*0ea0*/  HADD2.F32 R22, -RZ, R22.H0_H0 ;  /* 0x20000016ff167230 */ /* 0x001fce0000004100 */
[----:B------:R-:W0:Y:S08]  /*0eb0*/  F2F.F16.F64 R16, R16 ;  /* 0x0000001000107310 */ /* 0x000e300000300800 */
[----:B------:R-:W2:Y:S01]  /*0ec0*/  F2F.F16.F64 R20, R20 ;  /* 0x0000001400147310 */ /* 0x000ea20000300800 */
[----:B-1----:R-:W-:-:S07]  /*0ed0*/  HADD2.F32 R5, -RZ, R12.H0_H0 ;  /* 0x2000000cff057230 */ /* 0x002fce0000004100 */
[----:B------:R-:W1:Y:S01]  /*0ee0*/  F2F.F16.F64 R13, R18 ;  /* 0x00000012000d7310 */ /* 0x000e620000300800 */
[----:B------:R-:W-:-:S07]  /*0ef0*/  HADD2.F32 R14, -RZ, R14.H0_H0 ;  /* 0x2000000eff0e7230 */ /* 0x000fce0000004100 */
[----:B------:R-:W3:Y:S01]  /*0f00*/  F2F.F16.F64 R24, R24 ;  /* 0x0000001800187310 */ /* 0x000ee20000300800 */
[----:B------:R-:W-:Y:S01]  /*0f10*/  FFMA R2, R29, R22, R2 ;  /* 0x000000161d027223 */ /* 0x000fe20000000002 */
[----:B0-----:R-:W-:Y:S02]  /*0f20*/  HADD2.F32 R7, -RZ, R16.H0_H0 ;  /* 0x20000010ff077230 */ /* 0x001fe40000004100 */
[----:B--2---:R-:W-:Y:S02]  /*0f30*/  HADD2.F32 R20, -RZ, R20.H0_H0 ;  /* 0x20000014ff147230 */ /* 0x004fe40000004100 */
[----:B------:R-:W-:Y:S01]  /*0f40*/  FFMA R2, R5, R14, R2 ;  /* 0x0000000e05027223 */ /* 0x000fe20000000002 */
[----:B-1----:R-:W-:-:S03]  /*0f50*/  HADD2.F32 R13, -RZ, R13.H0_H0 ;  /* 0x2000000dff0d7230 */ /* 0x002fc60000004100 */
[----:B------:R-:W-:Y:S01]  /*0f60*/  FFMA R2, R7, R20, R2 ;  /* 0x0000001407027223 */ /* 0x000fe20000000002 */
[----:B---3--:R-:W-:-:S05]  /*0f70*/  HADD2.F32 R24, -RZ, R24.H0_H0 ;  /* 0x20000018ff187230 */ /* 0x008fca0000004100 */
[----:B------:R-:W-:-:S07]  /*0f80*/  FFMA R6, R13, R24, R2 ;  /* 0x000000180d067223 */ /* 0x000fce0000000002 */
.L_x_28:
        /* <DEDUP_REMOVED lines=10> */
[----:B------:R-:W2:Y:S01]  /*1030*/  LDG.E.64 R24, desc[UR16][R22.64] ;  /* 0x0000001016187981 */ /* 0x000ea2000c1e1b00 */
[----:B-1----:R-:W-:-:S03]  /*1040*/  IMAD.WIDE R26, R27, 0x8, R10 ;  /* 0x000000081b1a7825 */ /* 0x002fc600078e020a */
[----:B------:R-:W3:Y:S04]  /*1050*/  LDG.E.64 R8, desc[UR16][R22.64+0x10] ;  /* 0x0000101016087981 */ /* 0x000ee8000c1e1b00 */
[----:B------:R-:W4:Y:S04]  /*1060*/  LDG.E.64 R14, desc[UR16][R26.64] ;  /* 0x000000101a0e7981 */ /* 0x000f28000c1e1b00 */
[----:B------:R-:W5:Y:S04]  /*1070*/  LDG.E.64 R10, desc[UR16][R22.64+0x8] ;  /* 0x00000810160a7981 */ /* 0x000f68000c1e1b00 */
[----:B------:R-:W3:Y:S04]  /*1080*/  LDG.E.64 R12, desc[UR16][R26.64+0x8] ;  /* 0x000008101a0c7981 */ /* 0x000ee8000c1e1b00 */
[----:B------:R-:W3:Y:S04]  /*1090*/  LDG.E.64 R16, desc[UR16][R26.64+0x10] ;  /* 0x000010101a107981 */ /* 0x000ee8000c1e1b00 */
[----:B------:R-:W3:Y:S04]  /*10a0*/  LDG.E.64 R18, desc[UR16][R22.64+0x18] ;  /* 0x0000181016127981 */ /* 0x000ee8000c1e1b00 */
[----:B------:R-:W3:Y:S01]  /*10b0*/  LDG.E.64 R20, desc[UR16][R26.64+0x18] ;  /* 0x000018101a147981 */ /* 0x000ee2000c1e1b00 */
[----:B------:R-:W-:Y:S01]  /*10c0*/  UIADD3 UR4, UPT, UPT, UR4, 0x4, URZ ;  /* 0x0000000404047890 */ /* 0x000fe2000fffe0ff */
[----:B--2---:R-:W0:Y:S08]  /*10d0*/  F2F.F16.F64 R24, R24 ;  /* 0x0000001800187310 */ /* 0x004e300000300800 */
[----:B----4-:R-:W1:Y:S08]  /*10e0*/  F2F.F16.F64 R14, R14 ;  /* 0x0000000e000e7310 */ /* 0x010e700000300800 */
[----:B-----5:R-:W2:Y:S08]  /*10f0*/  F2F.F16.F64 R10, R10 ;  /* 0x0000000a000a7310 */ /* 0x020eb00000300800 */
[----:B---3--:R-:W3:Y:S01]  /*1100*/  F2F.F16.F64 R12, R12 ;  /* 0x0000000c000c7310 */ /* 0x008ee20000300800 */
[----:B0-----:R-:W-:-:S07]  /*1110*/  HADD2.F32 R5, -RZ, R24.H0_H0 ;  /* 0x20000018ff057230 */ /* 0x001fce0000004100 */
[----:B------:R-:W0:Y:S01]  /*1120*/  F2F.F16.F64 R8, R8 ;  /* 0x0000000800087310 */ /* 0x000e220000300800 */
[----:B-1----:R-:W-:-:S07]  /*1130*/  HADD2.F32 R2, -RZ, R14.H0_H0 ;  /* 0x2000000eff027230 */ /* 0x002fce0000004100 */
[----:B------:R-:W1:Y:S01]  /*1140*/  F2F.F16.F64 R16, R16 ;  /* 0x0000001000107310 */ /* 0x000e620000300800 */
[----:B--2---:R-:W-:-:S07]  /*1150*/  HADD2.F32 R7, -RZ, R10.H0_H0 ;  /* 0x2000000aff077230 */ /* 0x004fce0000004100 */
[----:B------:R-:W2:Y:S01]  /*1160*/  F2F.F16.F64 R18, R18 ;  /* 0x0000001200127310 */ /* 0x000ea20000300800 */
[----:B---3--:R-:W-:-:S07]  /*1170*/  HADD2.F32 R22, -RZ, R12.H0_H0 ;  /* 0x2000000cff167230 */ /* 0x008fce0000004100 */
[----:B------:R-:W3:Y:S01]  /*1180*/  F2F.F16.F64 R20, R20 ;  /* 0x0000001400147310 */ /* 0x000ee20000300800 */
[----:B------:R-:W-:Y:S01]  /*1190*/  FFMA R2, R5, R2, R6 ;  /* 0x0000000205027223 */ /* 0x000fe20000000006 */
[----:B0-----:R-:W-:Y:S02]  /*11a0*/  HADD2.F32 R5, -RZ, R8.H0_H0 ;  /* 0x20000008ff057230 */ /* 0x001fe40000004100 */
[----:B-1----:R-:W-:Y:S02]  /*11b0*/  HADD2.F32 R6, -RZ, R16.H0_H0 ;  /* 0x20000010ff067230 */ /* 0x002fe40000004100 */
[----:B------:R-:W-:Y:S01]  /*11c0*/  FFMA R2, R7, R22, R2 ;  /* 0x0000001607027223 */ /* 0x000fe20000000002 */
[----:B--2---:R-:W-:-:S03]  /*11d0*/  HADD2.F32 R7, -RZ, R18.H0_H0 ;  /* 0x20000012ff077230 */ /* 0x004fc60000004100 */
[----:B------:R-:W-:Y:S01]  /*11e0*/  FFMA R6, R5, R6, R2 ;  /* 0x0000000605067223 */ /* 0x000fe20000000002 */
[----:B---3--:R-:W-:-:S05]  /*11f0*/  HADD2.F32 R20, -RZ, R20.H0_H0 ;  /* 0x20000014ff147230 */ /* 0x008fca0000004100 */
[----:B------:R-:W-:-:S07]  /*1200*/  FFMA R6, R7, R20, R6 ;  /* 0x0000001407067223 */ /* 0x000fce0000000006 */
.L_x_29:
[----:B------:R-:W-:Y:S05]  /*1210*/  BRA.U !UP1, `(.L_x_27) ;  /* 0x00000001094c7547 */ /* 0x000fea000b800000 */
[----:B------:R-:W0:Y:S01]  /*1220*/  LDC.64 R8, c[0x0][0x398] ;  /* 0x0000e600ff087b82 */ /* 0x000e220000000a00 */
[----:B------:R-:W-:Y:S01]  /*1230*/  IADD3 R7, PT, PT, R3, UR4, RZ ;  /* 0x0000000403077c10 */ /* 0x000fe2000fffe0ff */
[----:B------:R-:W-:Y:S01]  /*1240*/  UIADD3 UR5, UPT, UPT, -UR5, URZ, URZ ;  /* 0x000000ff05057290 */ /* 0x000fe2000fffe1ff */
[----:B------:R-:W-:-:S05]  /*1250*/  IADD3 R13, PT, PT, R4, UR4, RZ ;  /* 0x00000004040d7c10 */ /* 0x000fca000fffe0ff */
[----:B------:R-:W1:Y:S06]  /*1260*/  LDC.64 R10, c[0x0][0x380] ;  /* 0x0000e000ff0a7b82 */ /* 0x000e6c0000000a00 */
.L_x_30:
[----:B0-----:R-:W-:-:S04]  /*1270*/  IMAD.WIDE R2, R7, 0x8, R8 ;  /* 0x0000000807027825 */ /* 0x001fc800078e0208 */
[----:B-1----:R-:W-:Y:S02]  /*1280*/  IMAD.WIDE R4, R13, 0x8, R10 ;  /* 0x000000080d047825 */ /* 0x002fe400078e020a */
[----:B------:R-:W2:Y:S04]  /*1290*/  LDG.E.64 R2, desc[UR16][R2.64] ;  /* 0x0000001002027981 */ /* 0x000ea8000c1e1b00 */
[----:B------:R-:W3:Y:S01]  /*12a0*/  LDG.E.64 R4, desc[UR16][R4.64] ;  /* 0x0000001004047981 */ /* 0x000ee2000c1e1b00 */
[----:B------:R-:W-:Y:S01]  /*12b0*/  UIADD3 UR5, UPT, UPT, UR5, 0x1, URZ ;  /* 0x0000000105057890 */ /* 0x000fe2000fffe0ff */
[----:B------:R-:W-:Y:S02]  /*12c0*/  IADD3 R7, PT, PT, R7, 0x1, RZ ;  /* 0x0000000107077810 */ /* 0x000fe40007ffe0ff */
[----:B------:R-:W-:Y:S01]  /*12d0*/  IADD3 R13, PT, PT, R13, 0x1, RZ ;  /* 0x000000010d0d7810 */ /* 0x000fe20007ffe0ff */
[----:B------:R-:W-:Y:S01]  /*12e0*/  UISETP.NE.AND UP0, UPT, UR5, URZ, UPT ;  /* 0x000000ff0500728c */ /* 0x000fe2000bf05270 */
[----:B--2---:R-:W0:Y:S08]  /*12f0*/  F2F.F16.F64 R14, R2 ;  /* 0x00000002000e7310 */ /* 0x004e300000300800 */
[----:B---3--:R-:W1:Y:S01]  /*1300*/  F2F.F16.F64 R12, R4 ;  /* 0x00000004000c7310 */ /* 0x008e620000300800 */
[----:B0-----:R-:W-:-:S02]  /*1310*/  HADD2.F32 R14, -RZ, R14.H0_H0 ;  /* 0x2000000eff0e7230 */ /* 0x001fc40000004100 */
[----:B-1----:R-:W-:-:S05]  /*1320*/  HADD2.F32 R15, -RZ, R12.H0_H0 ;  /* 0x2000000cff0f7230 */ /* 0x002fca0000004100 */
[----:B------:R-:W-:Y:S01]  /*1330*/  FFMA R6, R15, R14, R6 ;  /* 0x0000000e0f067223 */ /* 0x000fe20000000006 */
[----:B------:R-:W-:Y:S06]  /*1340*/  BRA.U UP0, `(.L_x_30) ;  /* 0xfffffffd00c87547 */ /* 0x000fec000b83ffff */
.L_x_27:
[----:B------:R-:W-:-:S07]  /*1350*/  FADD R6, R6, 1 ;  /* 0x3f80000006067421 */ /* 0x000fce0000000000 */
.L_x_24:
[----:B------:R-:W-:Y:S02]  /*1360*/  FSETP.GEU.AND P0, PT, R6, 1.175494350822287508e-38, PT ;  /* 0x008000000600780b */ /* 0x000fe40003f0e000 */
[----:B------:R-:W-:Y:S02]  /*1370*/  MOV R5, 0x3e055027 ;  /* 0x3e05502700057802 */ /* 0x000fe40000000f00 */
[----:B------:R-:W-:-:S09]  /*1380*/  MOV R7, 0x7f800000 ;  /* 0x7f80000000077802 */ /* 0x000fd20000000f00 */
        /* <DEDUP_REMOVED lines=9> */
[----:B------:R-:W-:Y:S02]  /*1420*/  FFMA R2, R3, 1.1920928955078125e-07, R2 ;  /* 0x3400000003027823 */ /* 0x000fe40000000002 */
        /* <DEDUP_REMOVED lines=8> */
[----:B------:R-:W-:Y:S02]  /*14b0*/  FFMA R3, R4, R5, R4 ;  /* 0x0000000504037223 */ /* 0x000fe40000000004 */
[----:B------:R-:W0:Y:S02]  /*14c0*/  LDC.64 R4, c[0x0][0x388] ;  /* 0x0000e200ff047b82 */ /* 0x000e240000000a00 */
[----:B------:R-:W-:Y:S01]  /*14d0*/  FFMA R2, R2, 0.69314718246459960938, R3 ;  /* 0x3f31721802027823 */ /* 0x000fe20000000003 */
[C---:B------:R-:W-:Y:S01]  /*14e0*/  @P0 FFMA R2, R6.reuse, R7, +INF ;  /* 0x7f80000006020423 */ /* 0x040fe20000000007 */
[----:B------:R-:W-:-:S04]  /*14f0*/  FSETP.NEU.AND P0, PT, R6, RZ, PT ;  /* 0x000000ff0600720b */ /* 0x000fc80003f0d000 */
[----:B------:R-:W-:-:S06]  /*1500*/  FSEL R2, R2, -INF , P0 ;  /* 0xff80000002027808 */ /* 0x000fcc0000000000 */
[----:B------:R-:W1:Y:S01]  /*1510*/  F2F.F64.F32 R2, R2 ;  /* 0x0000000200027310 */ /* 0x000e620000201800 */
[----:B0-----:R-:W-:-:S05]  /*1520*/  IMAD.WIDE R4, R0, 0x8, R4 ;  /* 0x0000000800047825 */ /* 0x001fca00078e0204 */
[----:B-1----:R-:W-:Y:S01]  /*1530*/  STG.E.64 desc[UR16][R4.64], R2 ;  /* 0x0000000204007986 */ /* 0x002fe2000c101b10 */
[----:B------:R-:W-:Y:S05]  /*1540*/  EXIT ;  /* 0x000000000000794d */ /* 0x000fea0003800000 */
.L_x_31:
        /* <DEDUP_REMOVED lines=11> */
.L_x_35:


//--------------------- .nv.shared.reserved.0     --------------------------
	.section	.nv.shared.reserved.0,"aw",@nobits
	.weak		__nv_reservedSMEM_offset_0_alias
	.size		__nv_reservedSMEM_offset_0_alias, 0, 64
	.other		__nv_reservedSMEM_offset_0_alias,@"STO_CUDA_RESERVED_SHARED STV_DEFAULT"
__nv_reservedSMEM_offset_0_alias:
	.zero		0
	.zero		64


//--------------------- .nv.constant0._Z12mel_gram_fp8PK13__nv_fp8_e4m3PS_iiS1_i --------------------------
	.section	.nv.constant0._Z12mel_gram_fp8PK13__nv_fp8_e4m3PS_iiS1_i,"a",@progbits
	.sectionflags	@""
	.align	4
.nv.constant0._Z12mel_gram_fp8PK13__nv_fp8_e4m3PS_iiS1_i:
	.zero		932


//--------------------- .nv.constant0._Z13mel_gram_fp16PK6__halfPS_iiS1_i --------------------------
	.section	.nv.constant0._Z13mel_gram_fp16PK6__halfPS_iiS1_i,"a",@progbits
	.sectionflags	@""
	.align	4
.nv.constant0._Z13mel_gram_fp16PK6__halfPS_iiS1_i:
	.zero		932


//--------------------- .nv.constant0._Z13mel_gram_fp32PKfPfiiS0_i --------------------------
	.section	.nv.constant0._Z13mel_gram_fp32PKfPfiiS0_i,"a",@progbits
	.sectionflags	@""
	.align	4
.nv.constant0._Z13mel_gram_fp32PKfPfiiS0_i:
	.zero		932


//--------------------- .nv.constant0._Z13mel_gram_fp64PKdPdiiS0_i --------------------------
	.section	.nv.constant0._Z13mel_gram_fp64PKdPdiiS0_i,"a",@progbits
	.sectionflags	@""
	.align	4
.nv.constant0._Z13mel_gram_fp64PKdPdiiS0_i:
	.zero		932


//--------------------- SYMBOLS --------------------------

	.type		.nv.reservedSmem.offset0,@object
	.size		.nv.reservedSmem.offset0,0x4
